//
// Generated by NVIDIA NVVM Compiler
//
// Compiler Build ID: CL-36424714
// Cuda compilation tools, release 13.0, V13.0.88
// Based on NVVM 20.0.0
//

.version 9.0
.target sm_100
.address_size 64

	// .globl	_Z14matrixAddByRowPiS_S_i

.visible .entry _Z14matrixAddByRowPiS_S_i(
	.param .u64 .ptr .align 1 _Z14matrixAddByRowPiS_S_i_param_0,
	.param .u64 .ptr .align 1 _Z14matrixAddByRowPiS_S_i_param_1,
	.param .u64 .ptr .align 1 _Z14matrixAddByRowPiS_S_i_param_2,
	.param .u32 _Z14matrixAddByRowPiS_S_i_param_3
)
{
	.reg .pred 	%p<12>;
	.reg .b32 	%r<124>;
	.reg .b64 	%rd<26>;

	ld.param.u64 	%rd7, [_Z14matrixAddByRowPiS_S_i_param_0];
	ld.param.u64 	%rd8, [_Z14matrixAddByRowPiS_S_i_param_1];
	ld.param.u64 	%rd9, [_Z14matrixAddByRowPiS_S_i_param_2];
	ld.param.u32 	%r23, [_Z14matrixAddByRowPiS_S_i_param_3];
	cvta.to.global.u64 	%rd1, %rd9;
	cvta.to.global.u64 	%rd2, %rd8;
	cvta.to.global.u64 	%rd3, %rd7;
	mov.u32 	%r24, %ctaid.x;
	mov.u32 	%r25, %ntid.x;
	mov.u32 	%r26, %tid.x;
	mad.lo.s32 	%r1, %r24, %r25, %r26;
	setp.ge.s32 	%p1, %r1, %r23;
	setp.lt.s32 	%p2, %r23, 1;
	or.pred  	%p3, %p1, %p2;
	@%p3 bra 	$L__BB0_13;
	mul.lo.s32 	%r2, %r23, %r1;
	and.b32  	%r3, %r23, 15;
	setp.lt.u32 	%p4, %r23, 16;
	mov.b32 	%r120, 0;
	@%p4 bra 	$L__BB0_4;
	and.b32  	%r120, %r23, 2147483632;
	neg.s32 	%r118, %r120;
	add.s64 	%rd4, %rd3, 32;
	add.s64 	%rd5, %rd2, 32;
	add.s64 	%rd6, %rd1, 32;
	mov.u32 	%r117, %r2;
$L__BB0_3:
	.pragma "nounroll";
	mul.wide.s32 	%rd10, %r117, 4;
	add.s64 	%rd11, %rd4, %rd10;
	add.s64 	%rd12, %rd5, %rd10;
	add.s64 	%rd13, %rd6, %rd10;
	ld.global.u32 	%r28, [%rd11+-32];
	ld.global.u32 	%r29, [%rd12+-32];
	add.s32 	%r30, %r29, %r28;
	st.global.u32 	[%rd13+-32], %r30;
	ld.global.u32 	%r31, [%rd11+-28];
	ld.global.u32 	%r32, [%rd12+-28];
	add.s32 	%r33, %r32, %r31;
	st.global.u32 	[%rd13+-28], %r33;
	ld.global.u32 	%r34, [%rd11+-24];
	ld.global.u32 	%r35, [%rd12+-24];
	add.s32 	%r36, %r35, %r34;
	st.global.u32 	[%rd13+-24], %r36;
	ld.global.u32 	%r37, [%rd11+-20];
	ld.global.u32 	%r38, [%rd12+-20];
	add.s32 	%r39, %r38, %r37;
	st.global.u32 	[%rd13+-20], %r39;
	ld.global.u32 	%r40, [%rd11+-16];
	ld.global.u32 	%r41, [%rd12+-16];
	add.s32 	%r42, %r41, %r40;
	st.global.u32 	[%rd13+-16], %r42;
	ld.global.u32 	%r43, [%rd11+-12];
	ld.global.u32 	%r44, [%rd12+-12];
	add.s32 	%r45, %r44, %r43;
	st.global.u32 	[%rd13+-12], %r45;
	ld.global.u32 	%r46, [%rd11+-8];
	ld.global.u32 	%r47, [%rd12+-8];
	add.s32 	%r48, %r47, %r46;
	st.global.u32 	[%rd13+-8], %r48;
	ld.global.u32 	%r49, [%rd11+-4];
	ld.global.u32 	%r50, [%rd12+-4];
	add.s32 	%r51, %r50, %r49;
	st.global.u32 	[%rd13+-4], %r51;
	ld.global.u32 	%r52, [%rd11];
	ld.global.u32 	%r53, [%rd12];
	add.s32 	%r54, %r53, %r52;
	st.global.u32 	[%rd13], %r54;
	ld.global.u32 	%r55, [%rd11+4];
	ld.global.u32 	%r56, [%rd12+4];
	add.s32 	%r57, %r56, %r55;
	st.global.u32 	[%rd13+4], %r57;
	ld.global.u32 	%r58, [%rd11+8];
	ld.global.u32 	%r59, [%rd12+8];
	add.s32 	%r60, %r59, %r58;
	st.global.u32 	[%rd13+8], %r60;
	ld.global.u32 	%r61, [%rd11+12];
	ld.global.u32 	%r62, [%rd12+12];
	add.s32 	%r63, %r62, %r61;
	st.global.u32 	[%rd13+12], %r63;
	ld.global.u32 	%r64, [%rd11+16];
	ld.global.u32 	%r65, [%rd12+16];
	add.s32 	%r66, %r65, %r64;
	st.global.u32 	[%rd13+16], %r66;
	ld.global.u32 	%r67, [%rd11+20];
	ld.global.u32 	%r68, [%rd12+20];
	add.s32 	%r69, %r68, %r67;
	st.global.u32 	[%rd13+20], %r69;
	ld.global.u32 	%r70, [%rd11+24];
	ld.global.u32 	%r71, [%rd12+24];
	add.s32 	%r72, %r71, %r70;
	st.global.u32 	[%rd13+24], %r72;
	ld.global.u32 	%r73, [%rd11+28];
	ld.global.u32 	%r74, [%rd12+28];
	add.s32 	%r75, %r74, %r73;
	st.global.u32 	[%rd13+28], %r75;
	add.s32 	%r118, %r118, 16;
	add.s32 	%r117, %r117, 16;
	setp.ne.s32 	%p5, %r118, 0;
	@%p5 bra 	$L__BB0_3;
$L__BB0_4:
	setp.eq.s32 	%p6, %r3, 0;
	@%p6 bra 	$L__BB0_13;
	and.b32  	%r11, %r23, 7;
	setp.lt.u32 	%p7, %r3, 8;
	@%p7 bra 	$L__BB0_7;
	add.s32 	%r76, %r120, %r2;
	mul.wide.s32 	%rd14, %r76, 4;
	add.s64 	%rd15, %rd3, %rd14;
	ld.global.u32 	%r77, [%rd15];
	add.s64 	%rd16, %rd2, %rd14;
	ld.global.u32 	%r78, [%rd16];
	add.s32 	%r79, %r78, %r77;
	add.s64 	%rd17, %rd1, %rd14;
	st.global.u32 	[%rd17], %r79;
	ld.global.u32 	%r80, [%rd15+4];
	ld.global.u32 	%r81, [%rd16+4];
	add.s32 	%r82, %r81, %r80;
	st.global.u32 	[%rd17+4], %r82;
	ld.global.u32 	%r83, [%rd15+8];
	ld.global.u32 	%r84, [%rd16+8];
	add.s32 	%r85, %r84, %r83;
	st.global.u32 	[%rd17+8], %r85;
	ld.global.u32 	%r86, [%rd15+12];
	ld.global.u32 	%r87, [%rd16+12];
	add.s32 	%r88, %r87, %r86;
	st.global.u32 	[%rd17+12], %r88;
	ld.global.u32 	%r89, [%rd15+16];
	ld.global.u32 	%r90, [%rd16+16];
	add.s32 	%r91, %r90, %r89;
	st.global.u32 	[%rd17+16], %r91;
	ld.global.u32 	%r92, [%rd15+20];
	ld.global.u32 	%r93, [%rd16+20];
	add.s32 	%r94, %r93, %r92;
	st.global.u32 	[%rd17+20], %r94;
	ld.global.u32 	%r95, [%rd15+24];
	ld.global.u32 	%r96, [%rd16+24];
	add.s32 	%r97, %r96, %r95;
	st.global.u32 	[%rd17+24], %r97;
	ld.global.u32 	%r98, [%rd15+28];
	ld.global.u32 	%r99, [%rd16+28];
	add.s32 	%r100, %r99, %r98;
	st.global.u32 	[%rd17+28], %r100;
	add.s32 	%r120, %r120, 8;
$L__BB0_7:
	setp.eq.s32 	%p8, %r11, 0;
	@%p8 bra 	$L__BB0_13;
	and.b32  	%r14, %r23, 3;
	setp.lt.u32 	%p9, %r11, 4;
	@%p9 bra 	$L__BB0_10;
	add.s32 	%r101, %r120, %r2;
	mul.wide.s32 	%rd18, %r101, 4;
	add.s64 	%rd19, %rd3, %rd18;
	ld.global.u32 	%r102, [%rd19];
	add.s64 	%rd20, %rd2, %rd18;
	ld.global.u32 	%r103, [%rd20];
	add.s32 	%r104, %r103, %r102;
	add.s64 	%rd21, %rd1, %rd18;
	st.global.u32 	[%rd21], %r104;
	ld.global.u32 	%r105, [%rd19+4];
	ld.global.u32 	%r106, [%rd20+4];
	add.s32 	%r107, %r106, %r105;
	st.global.u32 	[%rd21+4], %r107;
	ld.global.u32 	%r108, [%rd19+8];
	ld.global.u32 	%r109, [%rd20+8];
	add.s32 	%r110, %r109, %r108;
	st.global.u32 	[%rd21+8], %r110;
	ld.global.u32 	%r111, [%rd19+12];
	ld.global.u32 	%r112, [%rd20+12];
	add.s32 	%r113, %r112, %r111;
	st.global.u32 	[%rd21+12], %r113;
	add.s32 	%r120, %r120, 4;
$L__BB0_10:
	setp.eq.s32 	%p10, %r14, 0;
	@%p10 bra 	$L__BB0_13;
	add.s32 	%r123, %r120, %r2;
	neg.s32 	%r122, %r14;
$L__BB0_12:
	.pragma "nounroll";
	mul.wide.s32 	%rd22, %r123, 4;
	add.s64 	%rd23, %rd1, %rd22;
	add.s64 	%rd24, %rd2, %rd22;
	add.s64 	%rd25, %rd3, %rd22;
	ld.global.u32 	%r114, [%rd25];
	ld.global.u32 	%r115, [%rd24];
	add.s32 	%r116, %r115, %r114;
	st.global.u32 	[%rd23], %r116;
	add.s32 	%r123, %r123, 1;
	add.s32 	%r122, %r122, 1;
	setp.ne.s32 	%p11, %r122, 0;
	@%p11 bra 	$L__BB0_12;
$L__BB0_13:
	ret;

}
	// .globl	_Z14matrixAddByColPiS_S_i
.visible .entry _Z14matrixAddByColPiS_S_i(
	.param .u64 .ptr .align 1 _Z14matrixAddByColPiS_S_i_param_0,
	.param .u64 .ptr .align 1 _Z14matrixAddByColPiS_S_i_param_1,
	.param .u64 .ptr .align 1 _Z14matrixAddByColPiS_S_i_param_2,
	.param .u32 _Z14matrixAddByColPiS_S_i_param_3
)
{
	.reg .pred 	%p<12>;
	.reg .b32 	%r<125>;
	.reg .b64 	%rd<101>;

	ld.param.u64 	%rd4, [_Z14matrixAddByColPiS_S_i_param_0];
	ld.param.u64 	%rd5, [_Z14matrixAddByColPiS_S_i_param_1];
	ld.param.u64 	%rd6, [_Z14matrixAddByColPiS_S_i_param_2];
	ld.param.u32 	%r23, [_Z14matrixAddByColPiS_S_i_param_3];
	cvta.to.global.u64 	%rd1, %rd6;
	cvta.to.global.u64 	%rd2, %rd5;
	cvta.to.global.u64 	%rd3, %rd4;
	mov.u32 	%r24, %ctaid.x;
	mov.u32 	%r25, %ntid.x;
	mov.u32 	%r26, %tid.x;
	mad.lo.s32 	%r1, %r24, %r25, %r26;
	setp.ge.s32 	%p1, %r1, %r23;
	setp.lt.s32 	%p2, %r23, 1;
	or.pred  	%p3, %p1, %p2;
	@%p3 bra 	$L__BB1_13;
	add.s32 	%r28, %r23, -1;
	and.b32  	%r2, %r23, 15;
	setp.lt.u32 	%p4, %r28, 15;
	mov.b32 	%r121, 0;
	@%p4 bra 	$L__BB1_4;
	and.b32  	%r121, %r23, 2147483632;
	neg.s32 	%r119, %r121;
	shl.b32 	%r5, %r23, 4;
	mul.wide.u32 	%rd11, %r23, 4;
	mov.u32 	%r118, %r1;
$L__BB1_3:
	.pragma "nounroll";
	mul.wide.s32 	%rd7, %r118, 4;
	add.s64 	%rd8, %rd3, %rd7;
	ld.global.u32 	%r29, [%rd8];
	add.s64 	%rd9, %rd2, %rd7;
	ld.global.u32 	%r30, [%rd9];
	add.s32 	%r31, %r30, %r29;
	add.s64 	%rd10, %rd1, %rd7;
	st.global.u32 	[%rd10], %r31;
	add.s64 	%rd12, %rd8, %rd11;
	ld.global.u32 	%r32, [%rd12];
	add.s64 	%rd13, %rd9, %rd11;
	ld.global.u32 	%r33, [%rd13];
	add.s32 	%r34, %r33, %r32;
	add.s64 	%rd14, %rd10, %rd11;
	st.global.u32 	[%rd14], %r34;
	add.s64 	%rd15, %rd12, %rd11;
	ld.global.u32 	%r35, [%rd15];
	add.s64 	%rd16, %rd13, %rd11;
	ld.global.u32 	%r36, [%rd16];
	add.s32 	%r37, %r36, %r35;
	add.s64 	%rd17, %rd14, %rd11;
	st.global.u32 	[%rd17], %r37;
	add.s64 	%rd18, %rd15, %rd11;
	ld.global.u32 	%r38, [%rd18];
	add.s64 	%rd19, %rd16, %rd11;
	ld.global.u32 	%r39, [%rd19];
	add.s32 	%r40, %r39, %r38;
	add.s64 	%rd20, %rd17, %rd11;
	st.global.u32 	[%rd20], %r40;
	add.s64 	%rd21, %rd18, %rd11;
	ld.global.u32 	%r41, [%rd21];
	add.s64 	%rd22, %rd19, %rd11;
	ld.global.u32 	%r42, [%rd22];
	add.s32 	%r43, %r42, %r41;
	add.s64 	%rd23, %rd20, %rd11;
	st.global.u32 	[%rd23], %r43;
	add.s64 	%rd24, %rd21, %rd11;
	ld.global.u32 	%r44, [%rd24];
	add.s64 	%rd25, %rd22, %rd11;
	ld.global.u32 	%r45, [%rd25];
	add.s32 	%r46, %r45, %r44;
	add.s64 	%rd26, %rd23, %rd11;
	st.global.u32 	[%rd26], %r46;
	add.s64 	%rd27, %rd24, %rd11;
	ld.global.u32 	%r47, [%rd27];
	add.s64 	%rd28, %rd25, %rd11;
	ld.global.u32 	%r48, [%rd28];
	add.s32 	%r49, %r48, %r47;
	add.s64 	%rd29, %rd26, %rd11;
	st.global.u32 	[%rd29], %r49;
	add.s64 	%rd30, %rd27, %rd11;
	ld.global.u32 	%r50, [%rd30];
	add.s64 	%rd31, %rd28, %rd11;
	ld.global.u32 	%r51, [%rd31];
	add.s32 	%r52, %r51, %r50;
	add.s64 	%rd32, %rd29, %rd11;
	st.global.u32 	[%rd32], %r52;
	add.s64 	%rd33, %rd30, %rd11;
	ld.global.u32 	%r53, [%rd33];
	add.s64 	%rd34, %rd31, %rd11;
	ld.global.u32 	%r54, [%rd34];
	add.s32 	%r55, %r54, %r53;
	add.s64 	%rd35, %rd32, %rd11;
	st.global.u32 	[%rd35], %r55;
	add.s64 	%rd36, %rd33, %rd11;
	ld.global.u32 	%r56, [%rd36];
	add.s64 	%rd37, %rd34, %rd11;
	ld.global.u32 	%r57, [%rd37];
	add.s32 	%r58, %r57, %r56;
	add.s64 	%rd38, %rd35, %rd11;
	st.global.u32 	[%rd38], %r58;
	add.s64 	%rd39, %rd36, %rd11;
	ld.global.u32 	%r59, [%rd39];
	add.s64 	%rd40, %rd37, %rd11;
	ld.global.u32 	%r60, [%rd40];
	add.s32 	%r61, %r60, %r59;
	add.s64 	%rd41, %rd38, %rd11;
	st.global.u32 	[%rd41], %r61;
	add.s64 	%rd42, %rd39, %rd11;
	ld.global.u32 	%r62, [%rd42];
	add.s64 	%rd43, %rd40, %rd11;
	ld.global.u32 	%r63, [%rd43];
	add.s32 	%r64, %r63, %r62;
	add.s64 	%rd44, %rd41, %rd11;
	st.global.u32 	[%rd44], %r64;
	add.s64 	%rd45, %rd42, %rd11;
	ld.global.u32 	%r65, [%rd45];
	add.s64 	%rd46, %rd43, %rd11;
	ld.global.u32 	%r66, [%rd46];
	add.s32 	%r67, %r66, %r65;
	add.s64 	%rd47, %rd44, %rd11;
	st.global.u32 	[%rd47], %r67;
	add.s64 	%rd48, %rd45, %rd11;
	ld.global.u32 	%r68, [%rd48];
	add.s64 	%rd49, %rd46, %rd11;
	ld.global.u32 	%r69, [%rd49];
	add.s32 	%r70, %r69, %r68;
	add.s64 	%rd50, %rd47, %rd11;
	st.global.u32 	[%rd50], %r70;
	add.s64 	%rd51, %rd48, %rd11;
	ld.global.u32 	%r71, [%rd51];
	add.s64 	%rd52, %rd49, %rd11;
	ld.global.u32 	%r72, [%rd52];
	add.s32 	%r73, %r72, %r71;
	add.s64 	%rd53, %rd50, %rd11;
	st.global.u32 	[%rd53], %r73;
	add.s64 	%rd54, %rd51, %rd11;
	ld.global.u32 	%r74, [%rd54];
	add.s64 	%rd55, %rd52, %rd11;
	ld.global.u32 	%r75, [%rd55];
	add.s32 	%r76, %r75, %r74;
	add.s64 	%rd56, %rd53, %rd11;
	st.global.u32 	[%rd56], %r76;
	add.s32 	%r119, %r119, 16;
	add.s32 	%r118, %r118, %r5;
	setp.ne.s32 	%p5, %r119, 0;
	@%p5 bra 	$L__BB1_3;
$L__BB1_4:
	setp.eq.s32 	%p6, %r2, 0;
	@%p6 bra 	$L__BB1_13;
	and.b32  	%r11, %r23, 7;
	setp.lt.u32 	%p7, %r2, 8;
	@%p7 bra 	$L__BB1_7;
	mad.lo.s32 	%r77, %r121, %r23, %r1;
	mul.wide.s32 	%rd57, %r77, 4;
	add.s64 	%rd58, %rd3, %rd57;
	ld.global.u32 	%r78, [%rd58];
	add.s64 	%rd59, %rd2, %rd57;
	ld.global.u32 	%r79, [%rd59];
	add.s32 	%r80, %r79, %r78;
	add.s64 	%rd60, %rd1, %rd57;
	st.global.u32 	[%rd60], %r80;
	mul.wide.u32 	%rd61, %r23, 4;
	add.s64 	%rd62, %rd58, %rd61;
	ld.global.u32 	%r81, [%rd62];
	add.s64 	%rd63, %rd59, %rd61;
	ld.global.u32 	%r82, [%rd63];
	add.s32 	%r83, %r82, %r81;
	add.s64 	%rd64, %rd60, %rd61;
	st.global.u32 	[%rd64], %r83;
	add.s64 	%rd65, %rd62, %rd61;
	ld.global.u32 	%r84, [%rd65];
	add.s64 	%rd66, %rd63, %rd61;
	ld.global.u32 	%r85, [%rd66];
	add.s32 	%r86, %r85, %r84;
	add.s64 	%rd67, %rd64, %rd61;
	st.global.u32 	[%rd67], %r86;
	add.s64 	%rd68, %rd65, %rd61;
	ld.global.u32 	%r87, [%rd68];
	add.s64 	%rd69, %rd66, %rd61;
	ld.global.u32 	%r88, [%rd69];
	add.s32 	%r89, %r88, %r87;
	add.s64 	%rd70, %rd67, %rd61;
	st.global.u32 	[%rd70], %r89;
	add.s64 	%rd71, %rd68, %rd61;
	ld.global.u32 	%r90, [%rd71];
	add.s64 	%rd72, %rd69, %rd61;
	ld.global.u32 	%r91, [%rd72];
	add.s32 	%r92, %r91, %r90;
	add.s64 	%rd73, %rd70, %rd61;
	st.global.u32 	[%rd73], %r92;
	add.s64 	%rd74, %rd71, %rd61;
	ld.global.u32 	%r93, [%rd74];
	add.s64 	%rd75, %rd72, %rd61;
	ld.global.u32 	%r94, [%rd75];
	add.s32 	%r95, %r94, %r93;
	add.s64 	%rd76, %rd73, %rd61;
	st.global.u32 	[%rd76], %r95;
	add.s64 	%rd77, %rd74, %rd61;
	ld.global.u32 	%r96, [%rd77];
	add.s64 	%rd78, %rd75, %rd61;
	ld.global.u32 	%r97, [%rd78];
	add.s32 	%r98, %r97, %r96;
	add.s64 	%rd79, %rd76, %rd61;
	st.global.u32 	[%rd79], %r98;
	add.s64 	%rd80, %rd77, %rd61;
	ld.global.u32 	%r99, [%rd80];
	add.s64 	%rd81, %rd78, %rd61;
	ld.global.u32 	%r100, [%rd81];
	add.s32 	%r101, %r100, %r99;
	add.s64 	%rd82, %rd79, %rd61;
	st.global.u32 	[%rd82], %r101;
	add.s32 	%r121, %r121, 8;
$L__BB1_7:
	setp.eq.s32 	%p8, %r11, 0;
	@%p8 bra 	$L__BB1_13;
	and.b32  	%r14, %r23, 3;
	setp.lt.u32 	%p9, %r11, 4;
	@%p9 bra 	$L__BB1_10;
	mad.lo.s32 	%r102, %r121, %r23, %r1;
	mul.wide.s32 	%rd83, %r102, 4;
	add.s64 	%rd84, %rd3, %rd83;
	ld.global.u32 	%r103, [%rd84];
	add.s64 	%rd85, %rd2, %rd83;
	ld.global.u32 	%r104, [%rd85];
	add.s32 	%r105, %r104, %r103;
	add.s64 	%rd86, %rd1, %rd83;
	st.global.u32 	[%rd86], %r105;
	mul.wide.u32 	%rd87, %r23, 4;
	add.s64 	%rd88, %rd84, %rd87;
	ld.global.u32 	%r106, [%rd88];
	add.s64 	%rd89, %rd85, %rd87;
	ld.global.u32 	%r107, [%rd89];
	add.s32 	%r108, %r107, %r106;
	add.s64 	%rd90, %rd86, %rd87;
	st.global.u32 	[%rd90], %r108;
	add.s64 	%rd91, %rd88, %rd87;
	ld.global.u32 	%r109, [%rd91];
	add.s64 	%rd92, %rd89, %rd87;
	ld.global.u32 	%r110, [%rd92];
	add.s32 	%r111, %r110, %r109;
	add.s64 	%rd93, %rd90, %rd87;
	st.global.u32 	[%rd93], %r111;
	add.s64 	%rd94, %rd91, %rd87;
	ld.global.u32 	%r112, [%rd94];
	add.s64 	%rd95, %rd92, %rd87;
	ld.global.u32 	%r113, [%rd95];
	add.s32 	%r114, %r113, %r112;
	add.s64 	%rd96, %rd93, %rd87;
	st.global.u32 	[%rd96], %r114;
	add.s32 	%r121, %r121, 4;
$L__BB1_10:
	setp.eq.s32 	%p10, %r14, 0;
	@%p10 bra 	$L__BB1_13;
	mad.lo.s32 	%r124, %r121, %r23, %r1;
	neg.s32 	%r123, %r14;
$L__BB1_12:
	.pragma "nounroll";
	mul.wide.s32 	%rd97, %r124, 4;
	add.s64 	%rd98, %rd1, %rd97;
	add.s64 	%rd99, %rd2, %rd97;
	add.s64 	%rd100, %rd3, %rd97;
	ld.global.u32 	%r115, [%rd100];
	ld.global.u32 	%r116, [%rd99];
	add.s32 	%r117, %r116, %r115;
	st.global.u32 	[%rd98], %r117;
	add.s32 	%r124, %r124, %r23;
	add.s32 	%r123, %r123, 1;
	setp.ne.s32 	%p11, %r123, 0;
	@%p11 bra 	$L__BB1_12;
$L__BB1_13:
	ret;

}
	// .globl	_Z18matrixAddByElementPiS_S_ii
.visible .entry _Z18matrixAddByElementPiS_S_ii(
	.param .u64 .ptr .align 1 _Z18matrixAddByElementPiS_S_ii_param_0,
	.param .u64 .ptr .align 1 _Z18matrixAddByElementPiS_S_ii_param_1,
	.param .u64 .ptr .align 1 _Z18matrixAddByElementPiS_S_ii_param_2,
	.param .u32 _Z18matrixAddByElementPiS_S_ii_param_3,
	.param .u32 _Z18matrixAddByElementPiS_S_ii_param_4
)
{
	.reg .pred 	%p<4>;
	.reg .b32 	%r<17>;
	.reg .b64 	%rd<11>;

	ld.param.u64 	%rd1, [_Z18matrixAddByElementPiS_S_ii_param_0];
	ld.param.u64 	%rd2, [_Z18matrixAddByElementPiS_S_ii_param_1];
	ld.param.u64 	%rd3, [_Z18matrixAddByElementPiS_S_ii_param_2];
	ld.param.u32 	%r4, [_Z18matrixAddByElementPiS_S_ii_param_3];
	ld.param.u32 	%r5, [_Z18matrixAddByElementPiS_S_ii_param_4];
	mov.u32 	%r6, %ctaid.x;
	mov.u32 	%r7, %ntid.x;
	mov.u32 	%r8, %tid.x;
	mad.lo.s32 	%r1, %r6, %r7, %r8;
	mov.u32 	%r9, %ctaid.y;
	mov.u32 	%r10, %ntid.y;
	mov.u32 	%r11, %tid.y;
	mad.lo.s32 	%r12, %r9, %r10, %r11;
	setp.ge.s32 	%p1, %r1, %r4;
	setp.ge.s32 	%p2, %r12, %r5;
	or.pred  	%p3, %p1, %p2;
	@%p3 bra 	$L__BB2_2;
	cvta.to.global.u64 	%rd4, %rd1;
	cvta.to.global.u64 	%rd5, %rd2;
	cvta.to.global.u64 	%rd6, %rd3;
	mad.lo.s32 	%r13, %r5, %r1, %r12;
	mul.wide.s32 	%rd7, %r13, 4;
	add.s64 	%rd8, %rd4, %rd7;
	ld.global.u32 	%r14, [%rd8];
	add.s64 	%rd9, %rd5, %rd7;
	ld.global.u32 	%r15, [%rd9];
	add.s32 	%r16, %r15, %r14;
	add.s64 	%rd10, %rd6, %rd7;
	st.global.u32 	[%rd10], %r16;
$L__BB2_2:
	ret;

}


// ===== COMPILED SASS (sm_100) =====

	.target	sm_100

	.elftype	@"ET_EXEC"


//--------------------- .note.nv.tkinfo           --------------------------
	.section	.note.nv.tkinfo,"",@"SHT_NOTE"
	.sectionflags	@"SHF_NOTE_NV_TKINFO"
	.tkinfo
        /*0018*/ 	.word	0x00000002
        /*0030*/ 	.string	""
        /*0030*/ 	.string	"ptxas"
        /*0030*/ 	.string	"Cuda compilation tools, release 13.0, V13.0.88"
        /*0030*/ 	.string	"Build cuda_13.0.r13.0/compiler.36424714_0"
        /*0030*/ 	.string	"-arch sm_100 -m 64 "



//--------------------- .note.nv.cuinfo           --------------------------
	.section	.note.nv.cuinfo,"",@"SHT_NOTE"
	.sectionflags	@"SHF_NOTE_NV_CUINFO"
        /*0018*/ 	.short	0x0002
        /*001a*/ 	.short	0x0064
        /*001c*/ 	.short	0x0082
	.zero		2


//--------------------- .nv.info                  --------------------------
	.section	.nv.info,"",@"SHT_CUDA_INFO"
	.align	4


	//----- nvinfo : EIATTR_REGCOUNT
	.align		4
        /*0000*/ 	.byte	0x04, 0x2f
        /*0002*/ 	.short	(.L_1 - .L_0)
	.align		4
.L_0:
        /*0004*/ 	.word	index@(_Z14matrixAddByRowPiS_S_i)
        /*0008*/ 	.word	0x00000016


	//----- nvinfo : EIATTR_FRAME_SIZE
	.align		4
.L_1:
        /*000c*/ 	.byte	0x04, 0x11
        /*000e*/ 	.short	(.L_3 - .L_2)
	.align		4
.L_2:
        /*0010*/ 	.word	index@(_Z14matrixAddByRowPiS_S_i)
        /*0014*/ 	.word	0x00000000


	//----- nvinfo : EIATTR_REGCOUNT
	.align		4
.L_3:
        /*0018*/ 	.byte	0x04, 0x2f
        /*001a*/ 	.short	(.L_5 - .L_4)
	.align		4
.L_4:
        /*001c*/ 	.word	index@(_Z14matrixAddByColPiS_S_i)
        /*0020*/ 	.word	0x0000001c


	//----- nvinfo : EIATTR_FRAME_SIZE
	.align		4
.L_5:
        /*0024*/ 	.byte	0x04, 0x11
        /*0026*/ 	.short	(.L_7 - .L_6)
	.align		4
.L_6:
        /*0028*/ 	.word	index@(_Z14matrixAddByColPiS_S_i)
        /*002c*/ 	.word	0x00000000


	//----- nvinfo : EIATTR_REGCOUNT
	.align		4
.L_7:
        /*0030*/ 	.byte	0x04, 0x2f
        /*0032*/ 	.short	(.L_9 - .L_8)
	.align		4
.L_8:
        /*0034*/ 	.word	index@(_Z18matrixAddByElementPiS_S_ii)
        /*0038*/ 	.word	0x0000000c


	//----- nvinfo : EIATTR_FRAME_SIZE
	.align		4
.L_9:
        /*003c*/ 	.byte	0x04, 0x11
        /*003e*/ 	.short	(.L_11 - .L_10)
	.align		4
.L_10:
        /*0040*/ 	.word	index@(_Z18matrixAddByElementPiS_S_ii)
        /*0044*/ 	.word	0x00000000


	//----- nvinfo : EIATTR_MIN_STACK_SIZE
	.align		4
.L_11:
        /*0048*/ 	.byte	0x04, 0x12
        /*004a*/ 	.short	(.L_13 - .L_12)
	.align		4
.L_12:
        /*004c*/ 	.word	index@(_Z18matrixAddByElementPiS_S_ii)
        /*0050*/ 	.word	0x00000000


	//----- nvinfo : EIATTR_MIN_STACK_SIZE
	.align		4
.L_13:
        /*0054*/ 	.byte	0x04, 0x12
        /*0056*/ 	.short	(.L_15 - .L_14)
	.align		4
.L_14:
        /*0058*/ 	.word	index@(_Z14matrixAddByColPiS_S_i)
        /*005c*/ 	.word	0x00000000


	//----- nvinfo : EIATTR_MIN_STACK_SIZE
	.align		4
.L_15:
        /*0060*/ 	.byte	0x04, 0x12
        /*0062*/ 	.short	(.L_17 - .L_16)
	.align		4
.L_16:
        /*0064*/ 	.word	index@(_Z14matrixAddByRowPiS_S_i)
        /*0068*/ 	.word	0x00000000
.L_17:


//--------------------- .nv.compat                --------------------------
	.section	.nv.compat,"",@"SHT_CUDA_COMPAT_INFO"
	.align	4
        /*0000*/ 	.byte	0x02, 0x09, 0x00, 0x00, 0x02, 0x02, 0x01, 0x00, 0x02, 0x05, 0x05, 0x00, 0x03, 0x07, 0x01, 0x01
        /*0010*/ 	.byte	0x02, 0x03, 0x00, 0x00, 0x02, 0x06, 0x01, 0x00, 0x04, 0x0b, 0x08, 0x00, 0x09, 0x00, 0x00, 0x00
        /*0020*/ 	.byte	0x00, 0x00, 0x00, 0x00


//--------------------- .nv.info._Z18matrixAddByElementPiS_S_ii --------------------------
	.section	.nv.info._Z18matrixAddByElementPiS_S_ii,"",@"SHT_CUDA_INFO"
	.sectionflags	@""
	.align	4


	//----- nvinfo : EIATTR_CUDA_API_VERSION
	.align		4
        /*0000*/ 	.byte	0x04, 0x37
        /*0002*/ 	.short	(.L_19 - .L_18)
.L_18:
        /*0004*/ 	.word	0x00000082


	//----- nvinfo : EIATTR_KPARAM_INFO
	.align		4
.L_19:
        /*0008*/ 	.byte	0x04, 0x17
        /*000a*/ 	.short	(.L_21 - .L_20)
.L_20:
        /*000c*/ 	.word	0x00000000
        /*0010*/ 	.short	0x0004
        /*0012*/ 	.short	0x001c
        /*0014*/ 	.byte	0x00, 0xf0, 0x11, 0x00


	//----- nvinfo : EIATTR_KPARAM_INFO
	.align		4
.L_21:
        /*0018*/ 	.byte	0x04, 0x17
        /*001a*/ 	.short	(.L_23 - .L_22)
.L_22:
        /*001c*/ 	.word	0x00000000
        /*0020*/ 	.short	0x0003
        /*0022*/ 	.short	0x0018
        /*0024*/ 	.byte	0x00, 0xf0, 0x11, 0x00


	//----- nvinfo : EIATTR_KPARAM_INFO
	.align		4
.L_23:
        /*0028*/ 	.byte	0x04, 0x17
        /*002a*/ 	.short	(.L_25 - .L_24)
.L_24:
        /*002c*/ 	.word	0x00000000
        /*0030*/ 	.short	0x0002
        /*0032*/ 	.short	0x0010
        /*0034*/ 	.byte	0x00, 0xf5, 0x21, 0x00


	//----- nvinfo : EIATTR_KPARAM_INFO
	.align		4
.L_25:
        /*0038*/ 	.byte	0x04, 0x17
        /*003a*/ 	.short	(.L_27 - .L_26)
.L_26:
        /*003c*/ 	.word	0x00000000
        /*0040*/ 	.short	0x0001
        /*0042*/ 	.short	0x0008
        /*0044*/ 	.byte	0x00, 0xf5, 0x21, 0x00


	//----- nvinfo : EIATTR_KPARAM_INFO
	.align		4
.L_27:
        /*0048*/ 	.byte	0x04, 0x17
        /*004a*/ 	.short	(.L_29 - .L_28)
.L_28:
        /*004c*/ 	.word	0x00000000
        /*0050*/ 	.short	0x0000
        /*0052*/ 	.short	0x0000
        /*0054*/ 	.byte	0x00, 0xf5, 0x21, 0x00


	//----- nvinfo : EIATTR_SPARSE_MMA_MASK
	.align		4
.L_29:
        /*0058*/ 	.byte	0x03, 0x50
        /*005a*/ 	.short	0x0000


	//----- nvinfo : EIATTR_MAXREG_COUNT
	.align		4
        /*005c*/ 	.byte	0x03, 0x1b
        /*005e*/ 	.short	0x00ff


	//----- nvinfo : EIATTR_MERCURY_ISA_VERSION
	.align		4
        /*0060*/ 	.byte	0x03, 0x5f
        /*0062*/ 	.short	0x0101


	//----- nvinfo : EIATTR_VRC_CTA_INIT_COUNT
	.align		4
        /*0064*/ 	.byte	0x02, 0x4a
	.zero		1
	.zero		1


	//----- nvinfo : EIATTR_EXIT_INSTR_OFFSETS
	.align		4
        /*0068*/ 	.byte	0x04, 0x1c
        /*006a*/ 	.short	(.L_31 - .L_30)


	//   ....[0]....
.L_30:
        /*006c*/ 	.word	0x000000c0


	//   ....[1]....
        /*0070*/ 	.word	0x00000190


	//----- nvinfo : EIATTR_CBANK_PARAM_SIZE
	.align		4
.L_31:
        /*0074*/ 	.byte	0x03, 0x19
        /*0076*/ 	.short	0x0020


	//----- nvinfo : EIATTR_PARAM_CBANK
	.align		4
        /*0078*/ 	.byte	0x04, 0x0a
        /*007a*/ 	.short	(.L_33 - .L_32)
	.align		4
.L_32:
        /*007c*/ 	.word	index@(.nv.constant0._Z18matrixAddByElementPiS_S_ii)
        /*0080*/ 	.short	0x0380
        /*0082*/ 	.short	0x0020


	//----- nvinfo : EIATTR_SW_WAR
	.align		4
.L_33:
        /*0084*/ 	.byte	0x04, 0x36
        /*0086*/ 	.short	(.L_35 - .L_34)
.L_34:
        /*0088*/ 	.word	0x00000008
.L_35:


//--------------------- .nv.info._Z14matrixAddByColPiS_S_i --------------------------
	.section	.nv.info._Z14matrixAddByColPiS_S_i,"",@"SHT_CUDA_INFO"
	.sectionflags	@""
	.align	4


	//----- nvinfo : EIATTR_CUDA_API_VERSION
	.align		4
        /*0000*/ 	.byte	0x04, 0x37
        /*0002*/ 	.short	(.L_37 - .L_36)
.L_36:
        /*0004*/ 	.word	0x00000082


	//----- nvinfo : EIATTR_KPARAM_INFO
	.align		4
.L_37:
        /*0008*/ 	.byte	0x04, 0x17
        /*000a*/ 	.short	(.L_39 - .L_38)
.L_38:
        /*000c*/ 	.word	0x00000000
        /*0010*/ 	.short	0x0003
        /*0012*/ 	.short	0x0018
        /*0014*/ 	.byte	0x00, 0xf0, 0x11, 0x00


	//----- nvinfo : EIATTR_KPARAM_INFO
	.align		4
.L_39:
        /*0018*/ 	.byte	0x04, 0x17
        /*001a*/ 	.short	(.L_41 - .L_40)
.L_40:
        /*001c*/ 	.word	0x00000000
        /*0020*/ 	.short	0x0002
        /*0022*/ 	.short	0x0010
        /*0024*/ 	.byte	0x00, 0xf5, 0x21, 0x00


	//----- nvinfo : EIATTR_KPARAM_INFO
	.align		4
.L_41:
        /*0028*/ 	.byte	0x04, 0x17
        /*002a*/ 	.short	(.L_43 - .L_42)
.L_42:
        /*002c*/ 	.word	0x00000000
        /*0030*/ 	.short	0x0001
        /*0032*/ 	.short	0x0008
        /*0034*/ 	.byte	0x00, 0xf5, 0x21, 0x00


	//----- nvinfo : EIATTR_KPARAM_INFO
	.align		4
.L_43:
        /*0038*/ 	.byte	0x04, 0x17
        /*003a*/ 	.short	(.L_45 - .L_44)
.L_44:
        /*003c*/ 	.word	0x00000000
        /*0040*/ 	.short	0x0000
        /*0042*/ 	.short	0x0000
        /*0044*/ 	.byte	0x00, 0xf5, 0x21, 0x00


	//----- nvinfo : EIATTR_SPARSE_MMA_MASK
	.align		4
.L_45:
        /*0048*/ 	.byte	0x03, 0x50
        /*004a*/ 	.short	0x0000


	//----- nvinfo : EIATTR_MAXREG_COUNT
	.align		4
        /*004c*/ 	.byte	0x03, 0x1b
        /*004e*/ 	.short	0x00ff


	//----- nvinfo : EIATTR_MERCURY_ISA_VERSION
	.align		4
        /*0050*/ 	.byte	0x03, 0x5f
        /*0052*/ 	.short	0x0101


	//----- nvinfo : EIATTR_VRC_CTA_INIT_COUNT
	.align		4
        /*0054*/ 	.byte	0x02, 0x4a
	.zero		1
	.zero		1


	//----- nvinfo : EIATTR_EXIT_INSTR_OFFSETS
	.align		4
        /*0058*/ 	.byte	0x04, 0x1c
        /*005a*/ 	.short	(.L_47 - .L_46)


	//   ....[0]....
.L_46:
        /*005c*/ 	.word	0x00000080


	//   ....[1]....
        /*0060*/ 	.word	0x000008a0


	//   ....[2]....
        /*0064*/ 	.word	0x00000cc0


	//   ....[3]....
        /*0068*/ 	.word	0x00000f20


	//   ....[4]....
        /*006c*/ 	.word	0x00001030


	//----- nvinfo : EIATTR_CBANK_PARAM_SIZE
	.align		4
.L_47:
        /*0070*/ 	.byte	0x03, 0x19
        /*0072*/ 	.short	0x001c


	//----- nvinfo : EIATTR_PARAM_CBANK
	.align		4
        /*0074*/ 	.byte	0x04, 0x0a
        /*0076*/ 	.short	(.L_49 - .L_48)
	.align		4
.L_48:
        /*0078*/ 	.word	index@(.nv.constant0._Z14matrixAddByColPiS_S_i)
        /*007c*/ 	.short	0x0380
        /*007e*/ 	.short	0x001c


	//----- nvinfo : EIATTR_SW_WAR
	.align		4
.L_49:
        /*0080*/ 	.byte	0x04, 0x36
        /*0082*/ 	.short	(.L_51 - .L_50)
.L_50:
        /*0084*/ 	.word	0x00000008
.L_51:


//--------------------- .nv.info._Z14matrixAddByRowPiS_S_i --------------------------
	.section	.nv.info._Z14matrixAddByRowPiS_S_i,"",@"SHT_CUDA_INFO"
	.sectionflags	@""
	.align	4


	//----- nvinfo : EIATTR_CUDA_API_VERSION
	.align		4
        /*0000*/ 	.byte	0x04, 0x37
        /*0002*/ 	.short	(.L_53 - .L_52)
.L_52:
        /*0004*/ 	.word	0x00000082


	//----- nvinfo : EIATTR_KPARAM_INFO
	.align		4
.L_53:
        /*0008*/ 	.byte	0x04, 0x17
        /*000a*/ 	.short	(.L_55 - .L_54)
.L_54:
        /*000c*/ 	.word	0x00000000
        /*0010*/ 	.short	0x0003
        /*0012*/ 	.short	0x0018
        /*0014*/ 	.byte	0x00, 0xf0, 0x11, 0x00


	//----- nvinfo : EIATTR_KPARAM_INFO
	.align		4
.L_55:
        /*0018*/ 	.byte	0x04, 0x17
        /*001a*/ 	.short	(.L_57 - .L_56)
.L_56:
        /*001c*/ 	.word	0x00000000
        /*0020*/ 	.short	0x0002
        /*0022*/ 	.short	0x0010
        /*0024*/ 	.byte	0x00, 0xf5, 0x21, 0x00


	//----- nvinfo : EIATTR_KPARAM_INFO
	.align		4
.L_57:
        /*0028*/ 	.byte	0x04, 0x17
        /*002a*/ 	.short	(.L_59 - .L_58)
.L_58:
        /*002c*/ 	.word	0x00000000
        /*0030*/ 	.short	0x0001
        /*0032*/ 	.short	0x0008
        /*0034*/ 	.byte	0x00, 0xf5, 0x21, 0x00


	//----- nvinfo : EIATTR_KPARAM_INFO
	.align		4
.L_59:
        /*0038*/ 	.byte	0x04, 0x17
        /*003a*/ 	.short	(.L_61 - .L_60)
.L_60:
        /*003c*/ 	.word	0x00000000
        /*0040*/ 	.short	0x0000
        /*0042*/ 	.short	0x0000
        /*0044*/ 	.byte	0x00, 0xf5, 0x21, 0x00


	//----- nvinfo : EIATTR_SPARSE_MMA_MASK
	.align		4
.L_61:
        /*0048*/ 	.byte	0x03, 0x50
        /*004a*/ 	.short	0x0000


	//----- nvinfo : EIATTR_MAXREG_COUNT
	.align		4
        /*004c*/ 	.byte	0x03, 0x1b
        /*004e*/ 	.short	0x00ff


	//----- nvinfo : EIATTR_MERCURY_ISA_VERSION
	.align		4
        /*0050*/ 	.byte	0x03, 0x5f
        /*0052*/ 	.short	0x0101


	//----- nvinfo : EIATTR_VRC_CTA_INIT_COUNT
	.align		4
        /*0054*/ 	.byte	0x02, 0x4a
	.zero		1
	.zero		1


	//----- nvinfo : EIATTR_EXIT_INSTR_OFFSETS
	.align		4
        /*0058*/ 	.byte	0x04, 0x1c
        /*005a*/ 	.short	(.L_63 - .L_62)


	//   ....[0]....
.L_62:
        /*005c*/ 	.word	0x00000080


	//   ....[1]....
        /*0060*/ 	.word	0x00000680


	//   ....[2]....
        /*0064*/ 	.word	0x00000950


	//   ....[3]....
        /*0068*/ 	.word	0x00000b20


	//   ....[4]....
        /*006c*/ 	.word	0x00000c30


	//----- nvinfo : EIATTR_CBANK_PARAM_SIZE
	.align		4
.L_63:
        /*0070*/ 	.byte	0x03, 0x19
        /*0072*/ 	.short	0x001c


	//----- nvinfo : EIATTR_PARAM_CBANK
	.align		4
        /*0074*/ 	.byte	0x04, 0x0a
        /*0076*/ 	.short	(.L_65 - .L_64)
	.align		4
.L_64:
        /*0078*/ 	.word	index@(.nv.constant0._Z14matrixAddByRowPiS_S_i)
        /*007c*/ 	.short	0x0380
        /*007e*/ 	.short	0x001c


	//----- nvinfo : EIATTR_SW_WAR
	.align		4
.L_65:
        /*0080*/ 	.byte	0x04, 0x36
        /*0082*/ 	.short	(.L_67 - .L_66)
.L_66:
        /*0084*/ 	.word	0x00000008
.L_67:


//--------------------- .nv.callgraph             --------------------------
	.section	.nv.callgraph,"",@"SHT_CUDA_CALLGRAPH"
	.align	4
	.sectionentsize	8
	.align		4
        /*0000*/ 	.word	0x00000000
	.align		4
        /*0004*/ 	.word	0xffffffff
	.align		4
        /*0008*/ 	.word	0x00000000
	.align		4
        /*000c*/ 	.word	0xfffffffe
	.align		4
        /*0010*/ 	.word	0x00000000
	.align		4
        /*0014*/ 	.word	0xfffffffd
	.align		4
        /*0018*/ 	.word	0x00000000
	.align		4
        /*001c*/ 	.word	0xfffffffc


//--------------------- .text._Z18matrixAddByElementPiS_S_ii --------------------------
	.section	.text._Z18matrixAddByElementPiS_S_ii,"ax",@progbits
	.align	128
        .global         _Z18matrixAddByElementPiS_S_ii
        .type           _Z18matrixAddByElementPiS_S_ii,@function
        .size           _Z18matrixAddByElementPiS_S_ii,(.L_x_13 - _Z18matrixAddByElementPiS_S_ii)
        .other          _Z18matrixAddByElementPiS_S_ii,@"STO_CUDA_ENTRY STV_DEFAULT"
_Z18matrixAddByElementPiS_S_ii:
.text._Z18matrixAddByElementPiS_S_ii:
[----:B------:R-:W-:Y:S01]  /*0000*/  LDC R1, c[0x0][0x37c] ;  /* 0x0000df00ff017b82 */ /* 0x000fe20000000800 */
[----:B------:R-:W0:Y:S07]  /*0010*/  S2R R2, SR_TID.Y ;  /* 0x0000000000027919 */ /* 0x000e2e0000002200 */
[----:B------:R-:W1:Y:S01]  /*0020*/  LDC R0, c[0x0][0x360] ;  /* 0x0000d800ff007b82 */ /* 0x000e620000000800 */
[----:B------:R-:W2:Y:S01]  /*0030*/  LDCU.64 UR6, c[0x0][0x398] ;  /* 0x00007300ff0677ac */ /* 0x000ea20008000a00 */
[----:B------:R-:W1:Y:S06]  /*0040*/  S2R R3, SR_TID.X ;  /* 0x0000000000037919 */ /* 0x000e6c0000002100 */
[----:B------:R-:W0:Y:S08]  /*0050*/  S2UR UR5, SR_CTAID.Y ;  /* 0x00000000000579c3 */ /* 0x000e300000002600 */
[----:B------:R-:W0:Y:S08]  /*0060*/  LDC R7, c[0x0][0x364] ;  /* 0x0000d900ff077b82 */ /* 0x000e300000000800 */
[----:B------:R-:W1:Y:S01]  /*0070*/  S2UR UR4, SR_CTAID.X ;  /* 0x00000000000479c3 */ /* 0x000e620000002500 */
[----:B0-----:R-:W-:-:S05]  /*0080*/  IMAD R7, R7, UR5, R2 ;  /* 0x0000000507077c24 */ /* 0x001fca000f8e0202 */
[----:B--2---:R-:W-:Y:S01]  /*0090*/  ISETP.GE.AND P0, PT, R7, UR7, PT ;  /* 0x0000000707007c0c */ /* 0x004fe2000bf06270 */
[----:B-1----:R-:W-:-:S05]  /*00a0*/  IMAD R0, R0, UR4, R3 ;  /* 0x0000000400007c24 */ /* 0x002fca000f8e0203 */
[----:B------:R-:W-:-:S13]  /*00b0*/  ISETP.GE.OR P0, PT, R0, UR6, P0 ;  /* 0x0000000600007c0c */ /* 0x000fda0008706670 */
[----:B------:R-:W-:Y:S05]  /*00c0*/  @P0 EXIT ;  /* 0x000000000000094d */ /* 0x000fea0003800000 */
[----:B------:R-:W0:Y:S01]  /*00d0*/  LDC.64 R2, c[0x0][0x380] ;  /* 0x0000e000ff027b82 */ /* 0x000e220000000a00 */
[----:B------:R-:W1:Y:S01]  /*00e0*/  LDCU.64 UR4, c[0x0][0x358] ;  /* 0x00006b00ff0477ac */ /* 0x000e620008000a00 */
[----:B------:R-:W-:-:S06]  /*00f0*/  IMAD R9, R0, UR7, R7 ;  /* 0x0000000700097c24 */ /* 0x000fcc000f8e0207 */
[----:B------:R-:W2:Y:S08]  /*0100*/  LDC.64 R4, c[0x0][0x388] ;  /* 0x0000e200ff047b82 */ /* 0x000eb00000000a00 */
[----:B------:R-:W3:Y:S01]  /*0110*/  LDC.64 R6, c[0x0][0x390] ;  /* 0x0000e400ff067b82 */ /* 0x000ee20000000a00 */
[----:B0-----:R-:W-:-:S06]  /*0120*/  IMAD.WIDE R2, R9, 0x4, R2 ;  /* 0x0000000409027825 */ /* 0x001fcc00078e0202 */
[----:B-1----:R-:W4:Y:S01]  /*0130*/  LDG.E R2, desc[UR4][R2.64] ;  /* 0x0000000402027981 */ /* 0x002f22000c1e1900 */
[----:B--2---:R-:W-:-:S06]  /*0140*/  IMAD.WIDE R4, R9, 0x4, R4 ;  /* 0x0000000409047825 */ /* 0x004fcc00078e0204 */
[----:B------:R-:W4:Y:S01]  /*0150*/  LDG.E R5, desc[UR4][R4.64] ;  /* 0x0000000404057981 */ /* 0x000f22000c1e1900 */
[----:B---3--:R-:W-:Y:S01]  /*0160*/  IMAD.WIDE R6, R9, 0x4, R6 ;  /* 0x0000000409067825 */ /* 0x008fe200078e0206 */
[----:B----4-:R-:W-:-:S05]  /*0170*/  IADD3 R9, PT, PT, R2, R5, RZ ;  /* 0x0000000502097210 */ /* 0x010fca0007ffe0ff */
[----:B------:R-:W-:Y:S01]  /*0180*/  STG.E desc[UR4][R6.64], R9 ;  /* 0x0000000906007986 */ /* 0x000fe2000c101904 */
[----:B------:R-:W-:Y:S05]  /*0190*/  EXIT ;  /* 0x000000000000794d */ /* 0x000fea0003800000 */
.L_x_0:
[----:B------:R-:W-:-:S00]  /*01a0*/  BRA `(.L_x_0) ;  /* 0xfffffffc00fc7947 */ /* 0x000fc0000383ffff */
[----:B------:R-:W-:-:S00]  /*01b0*/  NOP ;  /* 0x0000000000007918 */ /* 0x000fc00000000000 */
        /* <DEDUP_REMOVED lines=12> */
.L_x_13:


//--------------------- .text._Z14matrixAddByColPiS_S_i --------------------------
	.section	.text._Z14matrixAddByColPiS_S_i,"ax",@progbits
	.align	128
        .global         _Z14matrixAddByColPiS_S_i
        .type           _Z14matrixAddByColPiS_S_i,@function
        .size           _Z14matrixAddByColPiS_S_i,(.L_x_14 - _Z14matrixAddByColPiS_S_i)
        .other          _Z14matrixAddByColPiS_S_i,@"STO_CUDA_ENTRY STV_DEFAULT"
_Z14matrixAddByColPiS_S_i:
.text._Z14matrixAddByColPiS_S_i:
[----:B------:R-:W-:Y:S01]  /*0000*/  LDC R1, c[0x0][0x37c] ;  /* 0x0000df00ff017b82 */ /* 0x000fe20000000800 */
[----:B------:R-:W0:Y:S07]  /*0010*/  S2R R2, SR_TID.X ;  /* 0x0000000000027919 */ /* 0x000e2e0000002100 */
[----:B------:R-:W0:Y:S08]  /*0020*/  S2UR UR4, SR_CTAID.X ;  /* 0x00000000000479c3 */ /* 0x000e300000002500 */
[----:B------:R-:W0:Y:S08]  /*0030*/  LDC R3, c[0x0][0x360] ;  /* 0x0000d800ff037b82 */ /* 0x000e300000000800 */
[----:B------:R-:W1:Y:S01]  /*0040*/  LDC R0, c[0x0][0x398] ;  /* 0x0000e600ff007b82 */ /* 0x000e620000000800 */
[----:B0-----:R-:W-:Y:S01]  /*0050*/  IMAD R3, R3, UR4, R2 ;  /* 0x0000000403037c24 */ /* 0x001fe2000f8e0202 */
[----:B-1----:R-:W-:-:S04]  /*0060*/  ISETP.GE.AND P0, PT, R0, 0x1, PT ;  /* 0x000000010000780c */ /* 0x002fc80003f06270 */
[----:B------:R-:W-:-:S13]  /*0070*/  ISETP.GE.OR P0, PT, R3, R0, !P0 ;  /* 0x000000000300720c */ /* 0x000fda0004706670 */
[----:B------:R-:W-:Y:S05]  /*0080*/  @P0 EXIT ;  /* 0x000000000000094d */ /* 0x000fea0003800000 */
[C---:B------:R-:W-:Y:S01]  /*0090*/  IADD3 R2, PT, PT, R0.reuse, -0x1, RZ ;  /* 0xffffffff00027810 */ /* 0x040fe20007ffe0ff */
[----:B------:R-:W0:Y:S01]  /*00a0*/  LDCU.64 UR4, c[0x0][0x358] ;  /* 0x00006b00ff0477ac */ /* 0x000e220008000a00 */
[----:B------:R-:W-:Y:S02]  /*00b0*/  LOP3.LUT R20, R0, 0xf, RZ, 0xc0, !PT ;  /* 0x0000000f00147812 */ /* 0x000fe400078ec0ff */
[----:B------:R-:W-:Y:S01]  /*00c0*/  ISETP.GE.U32.AND P1, PT, R2, 0xf, PT ;  /* 0x0000000f0200780c */ /* 0x000fe20003f26070 */
[----:B------:R-:W-:Y:S01]  /*00d0*/  HFMA2 R2, -RZ, RZ, 0, 0 ;  /* 0x00000000ff027431 */ /* 0x000fe200000001ff */
[----:B------:R-:W-:-:S11]  /*00e0*/  ISETP.NE.AND P0, PT, R20, RZ, PT ;  /* 0x000000ff1400720c */ /* 0x000fd60003f05270 */
[----:B------:R-:W-:Y:S05]  /*00f0*/  @!P1 BRA `(.L_x_1) ;  /* 0x0000000400e89947 */ /* 0x000fea0003800000 */
[----:B------:R-:W-:Y:S02]  /*0100*/  LOP3.LUT R2, R0, 0x7ffffff0, RZ, 0xc0, !PT ;  /* 0x7ffffff000027812 */ /* 0x000fe400078ec0ff */
[----:B------:R-:W-:Y:S02]  /*0110*/  MOV R5, R3 ;  /* 0x0000000300057202 */ /* 0x000fe40000000f00 */
[----:B------:R-:W-:-:S07]  /*0120*/  IADD3 R4, PT, PT, -R2, RZ, RZ ;  /* 0x000000ff02047210 */ /* 0x000fce0007ffe1ff */
.L_x_2:
[----:B---3--:R-:W1:Y:S08]  /*0130*/  LDC.64 R14, c[0x0][0x380] ;  /* 0x0000e000ff0e7b82 */ /* 0x008e700000000a00 */
[----:B------:R-:W2:Y:S08]  /*0140*/  LDC.64 R16, c[0x0][0x388] ;  /* 0x0000e200ff107b82 */ /* 0x000eb00000000a00 */
[----:B------:R-:W3:Y:S01]  /*0150*/  LDC.64 R6, c[0x0][0x390] ;  /* 0x0000e400ff067b82 */ /* 0x000ee20000000a00 */
[----:B-1----:R-:W-:-:S05]  /*0160*/  IMAD.WIDE R14, R5, 0x4, R14 ;  /* 0x00000004050e7825 */ /* 0x002fca00078e020e */
[----:B0-----:R-:W4:Y:S01]  /*0170*/  LDG.E R8, desc[UR4][R14.64] ;  /* 0x000000040e087981 */ /* 0x001f22000c1e1900 */
[----:B--2---:R-:W-:-:S05]  /*0180*/  IMAD.WIDE R16, R5, 0x4, R16 ;  /* 0x0000000405107825 */ /* 0x004fca00078e0210 */
[----:B------:R-:W4:Y:S01]  /*0190*/  LDG.E R9, desc[UR4][R16.64] ;  /* 0x0000000410097981 */ /* 0x000f22000c1e1900 */
[----:B------:R-:W-:-:S04]  /*01a0*/  IMAD.WIDE.U32 R10, R0, 0x4, R14 ;  /* 0x00000004000a7825 */ /* 0x000fc800078e000e */
[----:B---3--:R-:W-:Y:S01]  /*01b0*/  IMAD.WIDE R6, R5, 0x4, R6 ;  /* 0x0000000405067825 */ /* 0x008fe200078e0206 */
[----:B----4-:R-:W-:-:S03]  /*01c0*/  IADD3 R21, PT, PT, R8, R9, RZ ;  /* 0x0000000908157210 */ /* 0x010fc60007ffe0ff */
[C---:B------:R-:W-:Y:S02]  /*01d0*/  IMAD.WIDE.U32 R8, R0.reuse, 0x4, R16 ;  /* 0x0000000400087825 */ /* 0x040fe400078e0010 */
[----:B------:R0:W-:Y:S04]  /*01e0*/  STG.E desc[UR4][R6.64], R21 ;  /* 0x0000001506007986 */ /* 0x0001e8000c101904 */
[----:B------:R-:W2:Y:S04]  /*01f0*/  LDG.E R18, desc[UR4][R10.64] ;  /* 0x000000040a127981 */ /* 0x000ea8000c1e1900 */
[----:B------:R-:W2:Y:S01]  /*0200*/  LDG.E R19, desc[UR4][R8.64] ;  /* 0x0000000408137981 */ /* 0x000ea2000c1e1900 */
[----:B------:R-:W-:-:S04]  /*0210*/  IMAD.WIDE.U32 R12, R0, 0x4, R6 ;  /* 0x00000004000c7825 */ /* 0x000fc800078e0006 */
[----:B------:R-:W-:-:S04]  /*0220*/  IMAD.WIDE.U32 R16, R0, 0x4, R10 ;  /* 0x0000000400107825 */ /* 0x000fc800078e000a */
[----:B------:R-:W-:Y:S01]  /*0230*/  IMAD.WIDE.U32 R14, R0, 0x4, R8 ;  /* 0x00000004000e7825 */ /* 0x000fe200078e0008 */
[----:B--2---:R-:W-:-:S05]  /*0240*/  IADD3 R23, PT, PT, R18, R19, RZ ;  /* 0x0000001312177210 */ /* 0x004fca0007ffe0ff */
[----:B------:R1:W-:Y:S04]  /*0250*/  STG.E desc[UR4][R12.64], R23 ;  /* 0x000000170c007986 */ /* 0x0003e8000c101904 */
[----:B------:R-:W2:Y:S04]  /*0260*/  LDG.E R22, desc[UR4][R16.64] ;  /* 0x0000000410167981 */ /* 0x000ea8000c1e1900 */
[----:B------:R-:W2:Y:S01]  /*0270*/  LDG.E R25, desc[UR4][R14.64] ;  /* 0x000000040e197981 */ /* 0x000ea2000c1e1900 */
[----:B------:R-:W-:-:S04]  /*0280*/  IMAD.WIDE.U32 R18, R0, 0x4, R12 ;  /* 0x0000000400127825 */ /* 0x000fc800078e000c */
[----:B------:R-:W-:-:S04]  /*0290*/  IMAD.WIDE.U32 R10, R0, 0x4, R16 ;  /* 0x00000004000a7825 */ /* 0x000fc800078e0010 */
[----:B0-----:R-:W-:Y:S01]  /*02a0*/  IMAD.WIDE.U32 R6, R0, 0x4, R14 ;  /* 0x0000000400067825 */ /* 0x001fe200078e000e */
[----:B--2---:R-:W-:-:S05]  /*02b0*/  IADD3 R25, PT, PT, R22, R25, RZ ;  /* 0x0000001916197210 */ /* 0x004fca0007ffe0ff */
[----:B------:R0:W-:Y:S04]  /*02c0*/  STG.E desc[UR4][R18.64], R25 ;  /* 0x0000001912007986 */ /* 0x0001e8000c101904 */
[----:B------:R-:W2:Y:S04]  /*02d0*/  LDG.E R21, desc[UR4][R10.64] ;  /* 0x000000040a157981 */ /* 0x000ea8000c1e1900 */
[----:B------:R-:W2:Y:S01]  /*02e0*/  LDG.E R22, desc[UR4][R6.64] ;  /* 0x0000000406167981 */ /* 0x000ea2000c1e1900 */
[----:B------:R-:W-:-:S04]  /*02f0*/  IMAD.WIDE.U32 R8, R0, 0x4, R18 ;  /* 0x0000000400087825 */ /* 0x000fc800078e0012 */
[----:B------:R-:W-:-:S04]  /*0300*/  IMAD.WIDE.U32 R16, R0, 0x4, R10 ;  /* 0x0000000400107825 */ /* 0x000fc800078e000a */
[----:B-1----:R-:W-:Y:S01]  /*0310*/  IMAD.WIDE.U32 R12, R0, 0x4, R6 ;  /* 0x00000004000c7825 */ /* 0x002fe200078e0006 */
[----:B--2---:R-:W-:-:S05]  /*0320*/  IADD3 R21, PT, PT, R21, R22, RZ ;  /* 0x0000001615157210 */ /* 0x004fca0007ffe0ff */
        /* <DEDUP_REMOVED lines=8> */
[----:B------:R-:W3:Y:S04]  /*03b0*/  LDG.E R22, desc[UR4][R10.64] ;  /* 0x000000040a167981 */ /* 0x000ee8000c1e1900 */
[----:B0-----:R-:W3:Y:S01]  /*03c0*/  LDG.E R25, desc[UR4][R6.64] ;  /* 0x0000000406197981 */ /* 0x001ee2000c1e1900 */
[----:B------:R-:W-:-:S04]  /*03d0*/  IMAD.WIDE.U32 R18, R0, 0x4, R14 ;  /* 0x0000000400127825 */ /* 0x000fc800078e000e */
[----:B------:R-:W-:-:S04]  /*03e0*/  IMAD.WIDE.U32 R16, R0, 0x4, R10 ;  /* 0x0000000400107825 */ /* 0x000fc800078e000a */
[----:B-1----:R-:W-:Y:S01]  /*03f0*/  IMAD.WIDE.U32 R8, R0, 0x4, R6 ;  /* 0x0000000400087825 */ /* 0x002fe200078e0006 */
[----:B---3--:R-:W-:-:S05]  /*0400*/  IADD3 R25, PT, PT, R22, R25, RZ ;  /* 0x0000001916197210 */ /* 0x008fca0007ffe0ff */
[----:B------:R0:W-:Y:S04]  /*0410*/  STG.E desc[UR4][R18.64], R25 ;  /* 0x0000001912007986 */ /* 0x0001e8000c101904 */
[----:B------:R-:W3:Y:S04]  /*0420*/  LDG.E R21, desc[UR4][R16.64] ;  /* 0x0000000410157981 */ /* 0x000ee8000c1e1900 */
[----:B------:R-:W3:Y:S01]  /*0430*/  LDG.E R22, desc[UR4][R8.64] ;  /* 0x0000000408167981 */ /* 0x000ee2000c1e1900 */
[----:B------:R-:W-:-:S04]  /*0440*/  IMAD.WIDE.U32 R12, R0, 0x4, R18 ;  /* 0x00000004000c7825 */ /* 0x000fc800078e0012 */
[----:B------:R-:W-:-:S04]  /*0450*/  IMAD.WIDE.U32 R10, R0, 0x4, R16 ;  /* 0x00000004000a7825 */ /* 0x000fc800078e0010 */
[----:B------:R-:W-:Y:S01]  /*0460*/  IMAD.WIDE.U32 R6, R0, 0x4, R8 ;  /* 0x0000000400067825 */ /* 0x000fe200078e0008 */
[----:B---3--:R-:W-:-:S05]  /*0470*/  IADD3 R21, PT, PT, R21, R22, RZ ;  /* 0x0000001615157210 */ /* 0x008fca0007ffe0ff */
[----:B------:R1:W-:Y:S04]  /*0480*/  STG.E desc[UR4][R12.64], R21 ;  /* 0x000000150c007986 */ /* 0x0003e8000c101904 */
[----:B------:R-:W3:Y:S04]  /*0490*/  LDG.E R22, desc[UR4][R10.64] ;  /* 0x000000040a167981 */ /* 0x000ee8000c1e1900 */
[----:B--2---:R-:W3:Y:S01]  /*04a0*/  LDG.E R23, desc[UR4][R6.64] ;  /* 0x0000000406177981 */ /* 0x004ee2000c1e1900 */
[----:B------:R-:W-:-:S04]  /*04b0*/  IMAD.WIDE.U32 R14, R0, 0x4, R12 ;  /* 0x00000004000e7825 */ /* 0x000fc800078e000c */
[----:B------:R-:W-:-:S04]  /*04c0*/  IMAD.WIDE.U32 R16, R0, 0x4, R10 ;  /* 0x0000000400107825 */ /* 0x000fc800078e000a */
[----:B------:R-:W-:Y:S01]  /*04d0*/  IMAD.WIDE.U32 R8, R0, 0x4, R6 ;  /* 0x0000000400087825 */ /* 0x000fe200078e0006 */
[----:B---3--:R-:W-:-:S05]  /*04e0*/  IADD3 R23, PT, PT, R22, R23, RZ ;  /* 0x0000001716177210 */ /* 0x008fca0007ffe0ff */
[----:B------:R2:W-:Y:S04]  /*04f0*/  STG.E desc[UR4][R14.64], R23 ;  /* 0x000000170e007986 */ /* 0x0005e8000c101904 */
[----:B------:R-:W3:Y:S04]  /*0500*/  LDG.E R22, desc[UR4][R16.64] ;  /* 0x0000000410167981 */ /* 0x000ee8000c1e1900 */
[----:B0-----:R-:W3:Y:S01]  /*0510*/  LDG.E R25, desc[UR4][R8.64] ;  /* 0x0000000408197981 */ /* 0x001ee2000c1e1900 */
[----:B------:R-:W-:-:S04]  /*0520*/  IMAD.WIDE.U32 R18, R0, 0x4, R14 ;  /* 0x0000000400127825 */ /* 0x000fc800078e000e */
[----:B------:R-:W-:-:S04]  /*0530*/  IMAD.WIDE.U32 R10, R0, 0x4, R16 ;  /* 0x00000004000a7825 */ /* 0x000fc800078e0010 */
[----:B------:R-:W-:Y:S01]  /*0540*/  IMAD.WIDE.U32 R6, R0, 0x4, R8 ;  /* 0x0000000400067825 */ /* 0x000fe200078e0008 */
[----:B---3--:R-:W-:-:S05]  /*0550*/  IADD3 R25, PT, PT, R22, R25, RZ ;  /* 0x0000001916197210 */ /* 0x008fca0007ffe0ff */
[----:B------:R0:W-:Y:S04]  /*0560*/  STG.E desc[UR4][R18.64], R25 ;  /* 0x0000001912007986 */ /* 0x0001e8000c101904 */
[----:B-1----:R-:W3:Y:S04]  /*0570*/  LDG.E R21, desc[UR4][R10.64] ;  /* 0x000000040a157981 */ /* 0x002ee8000c1e1900 */
[----:B------:R-:W3:Y:S01]  /*0580*/  LDG.E R22, desc[UR4][R6.64] ;  /* 0x0000000406167981 */ /* 0x000ee2000c1e1900 */
[----:B------:R-:W-:-:S04]  /*0590*/  IMAD.WIDE.U32 R12, R0, 0x4, R18 ;  /* 0x00000004000c7825 */ /* 0x000fc800078e0012 */
[----:B--2---:R-:W-:-:S04]  /*05a0*/  IMAD.WIDE.U32 R14, R0, 0x4, R10 ;  /* 0x00000004000e7825 */ /* 0x004fc800078e000a */
[----:B------:R-:W-:Y:S01]  /*05b0*/  IMAD.WIDE.U32 R8, R0, 0x4, R6 ;  /* 0x0000000400087825 */ /* 0x000fe200078e0006 */
[----:B---3--:R-:W-:-:S05]  /*05c0*/  IADD3 R21, PT, PT, R21, R22, RZ ;  /* 0x0000001615157210 */ /* 0x008fca0007ffe0ff */
        /* <DEDUP_REMOVED lines=11> */
[----:B-1----:R-:W-:-:S04]  /*0680*/  IMAD.WIDE.U32 R12, R0, 0x4, R10 ;  /* 0x00000004000c7825 */ /* 0x002fc800078e000a */
[----:B------:R-:W-:Y:S01]  /*0690*/  IMAD.WIDE.U32 R8, R0, 0x4, R6 ;  /* 0x0000000400087825 */ /* 0x000fe200078e0006 */
        /* <DEDUP_REMOVED lines=23> */
[----:B------:R-:W2:Y:S04]  /*0810*/  LDG.E R10, desc[UR4][R10.64] ;  /* 0x000000040a0a7981 */ /* 0x000ea8000c1e1900 */
[----:B------:R-:W2:Y:S01]  /*0820*/  LDG.E R7, desc[UR4][R6.64] ;  /* 0x0000000406077981 */ /* 0x000ea2000c1e1900 */
[----:B------:R-:W-:-:S04]  /*0830*/  IADD3 R4, PT, PT, R4, 0x10, RZ ;  /* 0x0000001004047810 */ /* 0x000fc80007ffe0ff */
[----:B------:R-:W-:Y:S01]  /*0840*/  ISETP.NE.AND P1, PT, R4, RZ, PT ;  /* 0x000000ff0400720c */ /* 0x000fe20003f25270 */
[C---:B-1----:R-:W-:Y:S01]  /*0850*/  IMAD.WIDE.U32 R14, R0.reuse, 0x4, R18 ;  /* 0x00000004000e7825 */ /* 0x042fe200078e0012 */
[----:B------:R-:W-:Y:S02]  /*0860*/  LEA R5, R0, R5, 0x4 ;  /* 0x0000000500057211 */ /* 0x000fe400078e20ff */
[----:B--2---:R-:W-:-:S05]  /*0870*/  IADD3 R17, PT, PT, R10, R7, RZ ;  /* 0x000000070a117210 */ /* 0x004fca0007ffe0ff */
[----:B------:R3:W-:Y:S04]  /*0880*/  STG.E desc[UR4][R14.64], R17 ;  /* 0x000000110e007986 */ /* 0x0007e8000c101904 */
[----:B------:R-:W-:Y:S05]  /*0890*/  @P1 BRA `(.L_x_2) ;  /* 0xfffffff800241947 */ /* 0x000fea000383ffff */
.L_x_1:
[----:B0-----:R-:W-:Y:S05]  /*08a0*/  @!P0 EXIT ;  /* 0x000000000000894d */ /* 0x001fea0003800000 */
[----:B------:R-:W-:Y:S02]  /*08b0*/  ISETP.GE.U32.AND P0, PT, R20, 0x8, PT ;  /* 0x000000081400780c */ /* 0x000fe40003f06070 */
[----:B---3--:R-:W-:-:S04]  /*08c0*/  LOP3.LUT R18, R0, 0x7, RZ, 0xc0, !PT ;  /* 0x0000000700127812 */ /* 0x008fc800078ec0ff */
[----:B------:R-:W-:-:S07]  /*08d0*/  ISETP.NE.AND P1, PT, R18, RZ, PT ;  /* 0x000000ff1200720c */ /* 0x000fce0003f25270 */
[----:B------:R-:W-:Y:S06]  /*08e0*/  @!P0 BRA `(.L_x_3) ;  /* 0x0000000000f48947 */ /* 0x000fec0003800000 */
[----:B------:R-:W0:Y:S01]  /*08f0*/  LDC.64 R4, c[0x0][0x380] ;  /* 0x0000e000ff047b82 */ /* 0x000e220000000a00 */
[----:B------:R-:W-:-:S07]  /*0900*/  IMAD R11, R2, R0, R3 ;  /* 0x00000000020b7224 */ /* 0x000fce00078e0203 */
[----:B------:R-:W1:Y:S08]  /*0910*/  LDC.64 R6, c[0x0][0x388] ;  /* 0x0000e200ff067b82 */ /* 0x000e700000000a00 */
[----:B------:R-:W2:Y:S01]  /*0920*/  LDC.64 R8, c[0x0][0x390] ;  /* 0x0000e400ff087b82 */ /* 0x000ea20000000a00 */
[----:B0-----:R-:W-:-:S05]  /*0930*/  IMAD.WIDE R4, R11, 0x4, R4 ;  /* 0x000000040b047825 */ /* 0x001fca00078e0204 */
[----:B------:R-:W3:Y:S01]  /*0940*/  LDG.E R10, desc[UR4][R4.64] ;  /* 0x00000004040a7981 */ /* 0x000ee2000c1e1900 */
[----:B-1----:R-:W-:-:S05]  /*0950*/  IMAD.WIDE R6, R11, 0x4, R6 ;  /* 0x000000040b067825 */ /* 0x002fca00078e0206 */
[----:B------:R-:W3:Y:S01]  /*0960*/  LDG.E R13, desc[UR4][R6.64] ;  /* 0x00000004060d7981 */ /* 0x000ee2000c1e1900 */
[----:B--2---:R-:W-:Y:S01]  /*0970*/  IMAD.WIDE R8, R11, 0x4, R8 ;  /* 0x000000040b087825 */ /* 0x004fe200078e0208 */
[----:B---3--:R-:W-:-:S03]  /*0980*/  IADD3 R19, PT, PT, R10, R13, RZ ;  /* 0x0000000d0a137210 */ /* 0x008fc60007ffe0ff */
[----:B------:R-:W-:-:S04]  /*0990*/  IMAD.WIDE.U32 R10, R0, 0x4, R4 ;  /* 0x00000004000a7825 */ /* 0x000fc800078e0004 */
[C---:B------:R-:W-:Y:S01]  /*09a0*/  IMAD.WIDE.U32 R12, R0.reuse, 0x4, R6 ;  /* 0x00000004000c7825 */ /* 0x040fe200078e0006 */
        /* <DEDUP_REMOVED lines=11> */
[----:B0-----:R-:W-:-:S04]  /*0a60*/  IMAD.WIDE.U32 R8, R0, 0x4, R4 ;  /* 0x0000000400087825 */ /* 0x001fc800078e0004 */
[----:B------:R-:W-:Y:S01]  /*0a70*/  IMAD.WIDE.U32 R10, R0, 0x4, R6 ;  /* 0x00000004000a7825 */ /* 0x000fe200078e0006 */
        /* <DEDUP_REMOVED lines=10> */
[----:B-1----:R-:W3:Y:S01]  /*0b20*/  LDG.E R21, desc[UR4][R6.64] ;  /* 0x0000000406157981 */ /* 0x002ee2000c1e1900 */
        /* <DEDUP_REMOVED lines=12> */
[----:B--2---:R-:W2:Y:S04]  /*0bf0*/  LDG.E R19, desc[UR4][R4.64] ;  /* 0x0000000404137981 */ /* 0x004ea8000c1e1900 */
[----:B------:R-:W2:Y:S01]  /*0c00*/  LDG.E R20, desc[UR4][R6.64] ;  /* 0x0000000406147981 */ /* 0x000ea2000c1e1900 */
[----:B------:R-:W-:-:S04]  /*0c10*/  IMAD.WIDE.U32 R12, R0, 0x4, R16 ;  /* 0x00000004000c7825 */ /* 0x000fc800078e0010 */
[----:B------:R-:W-:-:S04]  /*0c20*/  IMAD.WIDE.U32 R8, R0, 0x4, R4 ;  /* 0x0000000400087825 */ /* 0x000fc800078e0004 */
[----:B------:R-:W-:Y:S01]  /*0c30*/  IMAD.WIDE.U32 R10, R0, 0x4, R6 ;  /* 0x00000004000a7825 */ /* 0x000fe200078e0006 */
[----:B--2---:R-:W-:-:S05]  /*0c40*/  IADD3 R19, PT, PT, R19, R20, RZ ;  /* 0x0000001413137210 */ /* 0x004fca0007ffe0ff */
[----:B------:R2:W-:Y:S04]  /*0c50*/  STG.E desc[UR4][R12.64], R19 ;  /* 0x000000130c007986 */ /* 0x0005e8000c101904 */
[----:B------:R-:W0:Y:S04]  /*0c60*/  LDG.E R8, desc[UR4][R8.64] ;  /* 0x0000000408087981 */ /* 0x000e28000c1e1900 */
[----:B------:R-:W0:Y:S01]  /*0c70*/  LDG.E R11, desc[UR4][R10.64] ;  /* 0x000000040a0b7981 */ /* 0x000e22000c1e1900 */
[----:B-1----:R-:W-:Y:S01]  /*0c80*/  IMAD.WIDE.U32 R14, R0, 0x4, R12 ;  /* 0x00000004000e7825 */ /* 0x002fe200078e000c */
[----:B------:R-:W-:-:S02]  /*0c90*/  IADD3 R2, PT, PT, R2, 0x8, RZ ;  /* 0x0000000802027810 */ /* 0x000fc40007ffe0ff */
[----:B0-----:R-:W-:-:S05]  /*0ca0*/  IADD3 R17, PT, PT, R8, R11, RZ ;  /* 0x0000000b08117210 */ /* 0x001fca0007ffe0ff */
[----:B------:R2:W-:Y:S02]  /*0cb0*/  STG.E desc[UR4][R14.64], R17 ;  /* 0x000000110e007986 */ /* 0x0005e4000c101904 */
.L_x_3:
[----:B------:R-:W-:Y:S05]  /*0cc0*/  @!P1 EXIT ;  /* 0x000000000000994d */ /* 0x000fea0003800000 */
[----:B------:R-:W-:Y:S02]  /*0cd0*/  ISETP.GE.U32.AND P0, PT, R18, 0x4, PT ;  /* 0x000000041200780c */ /* 0x000fe40003f06070 */
[----:B------:R-:W-:-:S04]  /*0ce0*/  LOP3.LUT R4, R0, 0x3, RZ, 0xc0, !PT ;  /* 0x0000000300047812 */ /* 0x000fc800078ec0ff */
[----:B------:R-:W-:-:S07]  /*0cf0*/  ISETP.NE.AND P1, PT, R4, RZ, PT ;  /* 0x000000ff0400720c */ /* 0x000fce0003f25270 */
[----:B------:R-:W-:Y:S06]  /*0d00*/  @!P0 BRA `(.L_x_4) ;  /* 0x0000000000848947 */ /* 0x000fec0003800000 */
[----:B------:R-:W0:Y:S01]  /*0d10*/  LDC.64 R6, c[0x0][0x380] ;  /* 0x0000e000ff067b82 */ /* 0x000e220000000a00 */
[----:B--2---:R-:W-:-:S07]  /*0d20*/  IMAD R13, R2, R0, R3 ;  /* 0x00000000020d7224 */ /* 0x004fce00078e0203 */
[----:B------:R-:W1:Y:S08]  /*0d30*/  LDC.64 R8, c[0x0][0x388] ;  /* 0x0000e200ff087b82 */ /* 0x000e700000000a00 */
[----:B------:R-:W2:Y:S01]  /*0d40*/  LDC.64 R10, c[0x0][0x390] ;  /* 0x0000e400ff0a7b82 */ /* 0x000ea20000000a00 */
[----:B0-----:R-:W-:-:S05]  /*0d50*/  IMAD.WIDE R6, R13, 0x4, R6 ;  /* 0x000000040d067825 */ /* 0x001fca00078e0206 */
[----:B------:R-:W3:Y:S01]  /*0d60*/  LDG.E R5, desc[UR4][R6.64] ;  /* 0x0000000406057981 */ /* 0x000ee2000c1e1900 */
[----:B-1----:R-:W-:-:S05]  /*0d70*/  IMAD.WIDE R8, R13, 0x4, R8 ;  /* 0x000000040d087825 */ /* 0x002fca00078e0208 */
[----:B------:R-:W3:Y:S01]  /*0d80*/  LDG.E R12, desc[UR4][R8.64] ;  /* 0x00000004080c7981 */ /* 0x000ee2000c1e1900 */
[----:B------:R-:W-:-:S04]  /*0d90*/  IMAD.WIDE.U32 R14, R0, 0x4, R8 ;  /* 0x00000004000e7825 */ /* 0x000fc800078e0008 */
[----:B--2---:R-:W-:Y:S01]  /*0da0*/  IMAD.WIDE R10, R13, 0x4, R10 ;  /* 0x000000040d0a7825 */ /* 0x004fe200078e020a */
[----:B---3--:R-:W-:-:S03]  /*0db0*/  IADD3 R5, PT, PT, R5, R12, RZ ;  /* 0x0000000c05057210 */ /* 0x008fc60007ffe0ff */
        /* <DEDUP_REMOVED lines=18> */
[----:B------:R-:W-:Y:S01]  /*0ee0*/  IMAD.WIDE.U32 R14, R0, 0x4, R18 ;  /* 0x00000004000e7825 */ /* 0x000fe200078e0012 */
[----:B------:R-:W-:-:S02]  /*0ef0*/  IADD3 R2, PT, PT, R2, 0x4, RZ ;  /* 0x0000000402027810 */ /* 0x000fc40007ffe0ff */
[----:B--2---:R-:W-:-:S05]  /*0f00*/  IADD3 R5, PT, PT, R10, R13, RZ ;  /* 0x0000000d0a057210 */ /* 0x004fca0007ffe0ff */
[----:B------:R1:W-:Y:S02]  /*0f10*/  STG.E desc[UR4][R14.64], R5 ;  /* 0x000000050e007986 */ /* 0x0003e4000c101904 */
.L_x_4:
[----:B------:R-:W-:Y:S05]  /*0f20*/  @!P1 EXIT ;  /* 0x000000000000994d */ /* 0x000fea0003800000 */
[----:B------:R-:W0:Y:S01]  /*0f30*/  LDC.64 R6, c[0x0][0x390] ;  /* 0x0000e400ff067b82 */ /* 0x000e220000000a00 */
[----:B-12---:R-:W-:Y:S01]  /*0f40*/  IMAD R15, R2, R0, R3 ;  /* 0x00000000020f7224 */ /* 0x006fe200078e0203 */
[----:B------:R-:W-:-:S06]  /*0f50*/  IADD3 R14, PT, PT, -R4, RZ, RZ ;  /* 0x000000ff040e7210 */ /* 0x000fcc0007ffe1ff */
[----:B------:R-:W1:Y:S08]  /*0f60*/  LDC.64 R8, c[0x0][0x380] ;  /* 0x0000e000ff087b82 */ /* 0x000e700000000a00 */
[----:B------:R-:W2:Y:S02]  /*0f70*/  LDC.64 R10, c[0x0][0x388] ;  /* 0x0000e200ff0a7b82 */ /* 0x000ea40000000a00 */
.L_x_5:
[----:B--2---:R-:W-:-:S04]  /*0f80*/  IMAD.WIDE R4, R15, 0x4, R10 ;  /* 0x000000040f047825 */ /* 0x004fc800078e020a */
[C---:B-1----:R-:W-:Y:S02]  /*0f90*/  IMAD.WIDE R12, R15.reuse, 0x4, R8 ;  /* 0x000000040f0c7825 */ /* 0x042fe400078e0208 */
[----:B------:R-:W2:Y:S04]  /*0fa0*/  LDG.E R5, desc[UR4][R4.64] ;  /* 0x0000000404057981 */ /* 0x000ea8000c1e1900 */
[----:B------:R-:W2:Y:S01]  /*0fb0*/  LDG.E R12, desc[UR4][R12.64] ;  /* 0x000000040c0c7981 */ /* 0x000ea2000c1e1900 */
[----:B------:R-:W-:Y:S01]  /*0fc0*/  IADD3 R14, PT, PT, R14, 0x1, RZ ;  /* 0x000000010e0e7810 */ /* 0x000fe20007ffe0ff */
[C---:B0--3--:R-:W-:Y:S01]  /*0fd0*/  IMAD.WIDE R2, R15.reuse, 0x4, R6 ;  /* 0x000000040f027825 */ /* 0x049fe200078e0206 */
[----:B------:R-:W-:Y:S02]  /*0fe0*/  IADD3 R15, PT, PT, R15, R0, RZ ;  /* 0x000000000f0f7210 */ /* 0x000fe40007ffe0ff */
[----:B------:R-:W-:-:S02]  /*0ff0*/  ISETP.NE.AND P0, PT, R14, RZ, PT ;  /* 0x000000ff0e00720c */ /* 0x000fc40003f05270 */
[----:B--2---:R-:W-:-:S05]  /*1000*/  IADD3 R17, PT, PT, R12, R5, RZ ;  /* 0x000000050c117210 */ /* 0x004fca0007ffe0ff */
[----:B------:R3:W-:Y:S06]  /*1010*/  STG.E desc[UR4][R2.64], R17 ;  /* 0x0000001102007986 */ /* 0x0007ec000c101904 */
[----:B------:R-:W-:Y:S05]  /*1020*/  @P0 BRA `(.L_x_5) ;  /* 0xfffffffc00d40947 */ /* 0x000fea000383ffff */
[----:B------:R-:W-:Y:S05]  /*1030*/  EXIT ;  /* 0x000000000000794d */ /* 0x000fea0003800000 */
.L_x_6:
        /* <DEDUP_REMOVED lines=12> */
.L_x_14:


//--------------------- .text._Z14matrixAddByRowPiS_S_i --------------------------
	.section	.text._Z14matrixAddByRowPiS_S_i,"ax",@progbits
	.align	128
        .global         _Z14matrixAddByRowPiS_S_i
        .type           _Z14matrixAddByRowPiS_S_i,@function
        .size           _Z14matrixAddByRowPiS_S_i,(.L_x_15 - _Z14matrixAddByRowPiS_S_i)
        .other          _Z14matrixAddByRowPiS_S_i,@"STO_CUDA_ENTRY STV_DEFAULT"
_Z14matrixAddByRowPiS_S_i:
.text._Z14matrixAddByRowPiS_S_i:
        /* <DEDUP_REMOVED lines=9> */
[C---:B------:R-:W-:Y:S01]  /*0090*/  ISETP.GE.U32.AND P1, PT, R2.reuse, 0x10, PT ;  /* 0x000000100200780c */ /* 0x040fe20003f26070 */
[----:B------:R-:W0:Y:S01]  /*00a0*/  LDCU.64 UR12, c[0x0][0x358] ;  /* 0x00006b00ff0c77ac */ /* 0x000e220008000a00 */
[----:B------:R-:W-:Y:S01]  /*00b0*/  LOP3.LUT R14, R2, 0xf, RZ, 0xc0, !PT ;  /* 0x0000000f020e7812 */ /* 0x000fe200078ec0ff */
[----:B------:R-:W-:Y:S02]  /*00c0*/  IMAD R0, R3, R2, RZ ;  /* 0x0000000203007224 */ /* 0x000fe400078e02ff */
[----:B------:R-:W-:Y:S01]  /*00d0*/  IMAD.MOV.U32 R3, RZ, RZ, RZ ;  /* 0x000000ffff037224 */ /* 0x000fe200078e00ff */
[----:B------:R-:W-:-:S07]  /*00e0*/  ISETP.NE.AND P0, PT, R14, RZ, PT ;  /* 0x000000ff0e00720c */ /* 0x000fce0003f05270 */
[----:B------:R-:W-:Y:S06]  /*00f0*/  @!P1 BRA `(.L_x_7) ;  /* 0x0000000400609947 */ /* 0x000fec0003800000 */
[----:B------:R-:W1:Y:S01]  /*0100*/  LDCU.128 UR4, c[0x0][0x380] ;  /* 0x00007000ff0477ac */ /* 0x000e620008000c00 */
[----:B------:R-:W-:Y:S01]  /*0110*/  LOP3.LUT R3, R2, 0x7ffffff0, RZ, 0xc0, !PT ;  /* 0x7ffffff002037812 */ /* 0x000fe200078ec0ff */
[----:B------:R-:W-:Y:S01]  /*0120*/  IMAD.MOV.U32 R10, RZ, RZ, R0 ;  /* 0x000000ffff0a7224 */ /* 0x000fe200078e0000 */
[----:B------:R-:W2:Y:S02]  /*0130*/  LDCU.64 UR10, c[0x0][0x390] ;  /* 0x00007200ff0a77ac */ /* 0x000ea40008000a00 */
[----:B------:R-:W-:Y:S01]  /*0140*/  IADD3 R11, PT, PT, -R3, RZ, RZ ;  /* 0x000000ff030b7210 */ /* 0x000fe20007ffe1ff */
[----:B-1----:R-:W-:Y:S02]  /*0150*/  UIADD3 UR8, UP0, UPT, UR4, 0x20, URZ ;  /* 0x0000002004087890 */ /* 0x002fe4000ff1e0ff */
[----:B------:R-:W-:Y:S02]  /*0160*/  UIADD3 UR6, UP1, UPT, UR6, 0x20, URZ ;  /* 0x0000002006067890 */ /* 0x000fe4000ff3e0ff */
[----:B--2---:R-:W-:-:S02]  /*0170*/  UIADD3 UR4, UP2, UPT, UR10, 0x20, URZ ;  /* 0x000000200a047890 */ /* 0x004fc4000ff5e0ff */
[----:B------:R-:W-:Y:S02]  /*0180*/  UIADD3.X UR9, UPT, UPT, URZ, UR5, URZ, UP0, !UPT ;  /* 0x00000005ff097290 */ /* 0x000fe400087fe4ff */
[----:B------:R-:W-:Y:S02]  /*0190*/  UIADD3.X UR7, UPT, UPT, URZ, UR7, URZ, UP1, !UPT ;  /* 0x00000007ff077290 */ /* 0x000fe40008ffe4ff */
[----:B------:R-:W-:-:S12]  /*01a0*/  UIADD3.X UR5, UPT, UPT, URZ, UR11, URZ, UP2, !UPT ;  /* 0x0000000bff057290 */ /* 0x000fd800097fe4ff */
.L_x_8:
[----:B------:R-:W-:Y:S01]  /*01b0*/  MOV R5, UR9 ;  /* 0x0000000900057c02 */ /* 0x000fe20008000f00 */
[----:B------:R-:W-:Y:S01]  /*01c0*/  IMAD.U32 R4, RZ, RZ, UR8 ;  /* 0x00000008ff047e24 */ /* 0x000fe2000f8e00ff */
[----:B------:R-:W-:Y:S01]  /*01d0*/  MOV R7, UR7 ;  /* 0x0000000700077c02 */ /* 0x000fe20008000f00 */
[----:B------:R-:W-:Y:S02]  /*01e0*/  IMAD.U32 R6, RZ, RZ, UR6 ;  /* 0x00000006ff067e24 */ /* 0x000fe4000f8e00ff */
[----:B------:R-:W-:-:S04]  /*01f0*/  IMAD.WIDE R4, R10, 0x4, R4 ;  /* 0x000000040a047825 */ /* 0x000fc800078e0204 */
[----:B------:R-:W-:Y:S01]  /*0200*/  IMAD.WIDE R6, R10, 0x4, R6 ;  /* 0x000000040a067825 */ /* 0x000fe200078e0206 */
[----:B0-----:R-:W2:Y:S04]  /*0210*/  LDG.E R12, desc[UR12][R4.64+-0x20] ;  /* 0xffffe00c040c7981 */ /* 0x001ea8000c1e1900 */
[----:B----4-:R-:W2:Y:S01]  /*0220*/  LDG.E R13, desc[UR12][R6.64+-0x20] ;  /* 0xffffe00c060d7981 */ /* 0x010ea2000c1e1900 */
[----:B------:R-:W-:Y:S01]  /*0230*/  MOV R9, UR5 ;  /* 0x0000000500097c02 */ /* 0x000fe20008000f00 */
[----:B------:R-:W-:-:S04]  /*0240*/  IMAD.U32 R8, RZ, RZ, UR4 ;  /* 0x00000004ff087e24 */ /* 0x000fc8000f8e00ff */
[----:B------:R-:W-:-:S04]  /*0250*/  IMAD.WIDE R8, R10, 0x4, R8 ;  /* 0x000000040a087825 */ /* 0x000fc800078e0208 */
[----:B--2---:R-:W-:-:S05]  /*0260*/  IMAD.IADD R13, R12, 0x1, R13 ;  /* 0x000000010c0d7824 */ /* 0x004fca00078e020d */
[----:B------:R0:W-:Y:S04]  /*0270*/  STG.E desc[UR12][R8.64+-0x20], R13 ;  /* 0xffffe00d08007986 */ /* 0x0001e8000c10190c */
[----:B------:R-:W2:Y:S04]  /*0280*/  LDG.E R12, desc[UR12][R4.64+-0x1c] ;  /* 0xffffe40c040c7981 */ /* 0x000ea8000c1e1900 */
[----:B------:R-:W2:Y:S02]  /*0290*/  LDG.E R15, desc[UR12][R6.64+-0x1c] ;  /* 0xffffe40c060f7981 */ /* 0x000ea4000c1e1900 */
[----:B--2---:R-:W-:-:S05]  /*02a0*/  IADD3 R15, PT, PT, R12, R15, RZ ;  /* 0x0000000f0c0f7210 */ /* 0x004fca0007ffe0ff */
[----:B------:R1:W-:Y:S04]  /*02b0*/  STG.E desc[UR12][R8.64+-0x1c], R15 ;  /* 0xffffe40f08007986 */ /* 0x0003e8000c10190c */
[----:B------:R-:W2:Y:S04]  /*02c0*/  LDG.E R12, desc[UR12][R4.64+-0x18] ;  /* 0xffffe80c040c7981 */ /* 0x000ea8000c1e1900 */
[----:B------:R-:W2:Y:S02]  /*02d0*/  LDG.E R17, desc[UR12][R6.64+-0x18] ;  /* 0xffffe80c06117981 */ /* 0x000ea4000c1e1900 */
[----:B--2---:R-:W-:-:S05]  /*02e0*/  IMAD.IADD R17, R12, 0x1, R17 ;  /* 0x000000010c117824 */ /* 0x004fca00078e0211 */
[----:B------:R2:W-:Y:S04]  /*02f0*/  STG.E desc[UR12][R8.64+-0x18], R17 ;  /* 0xffffe81108007986 */ /* 0x0005e8000c10190c */
[----:B------:R-:W3:Y:S04]  /*0300*/  LDG.E R12, desc[UR12][R4.64+-0x14] ;  /* 0xffffec0c040c7981 */ /* 0x000ee8000c1e1900 */
[----:B------:R-:W3:Y:S02]  /*0310*/  LDG.E R19, desc[UR12][R6.64+-0x14] ;  /* 0xffffec0c06137981 */ /* 0x000ee4000c1e1900 */
[----:B---3--:R-:W-:-:S05]  /*0320*/  IADD3 R19, PT, PT, R12, R19, RZ ;  /* 0x000000130c137210 */ /* 0x008fca0007ffe0ff */
[----:B------:R3:W-:Y:S04]  /*0330*/  STG.E desc[UR12][R8.64+-0x14], R19 ;  /* 0xffffec1308007986 */ /* 0x0007e8000c10190c */
[----:B------:R-:W4:Y:S04]  /*0340*/  LDG.E R12, desc[UR12][R4.64+-0x10] ;  /* 0xfffff00c040c7981 */ /* 0x000f28000c1e1900 */
[----:B0-----:R-:W4:Y:S02]  /*0350*/  LDG.E R13, desc[UR12][R6.64+-0x10] ;  /* 0xfffff00c060d7981 */ /* 0x001f24000c1e1900 */
[----:B----4-:R-:W-:-:S05]  /*0360*/  IMAD.IADD R13, R12, 0x1, R13 ;  /* 0x000000010c0d7824 */ /* 0x010fca00078e020d */
[----:B------:R0:W-:Y:S04]  /*0370*/  STG.E desc[UR12][R8.64+-0x10], R13 ;  /* 0xfffff00d08007986 */ /* 0x0001e8000c10190c */
[----:B------:R-:W4:Y:S04]  /*0380*/  LDG.E R12, desc[UR12][R4.64+-0xc] ;  /* 0xfffff40c040c7981 */ /* 0x000f28000c1e1900 */
[----:B-1----:R-:W4:Y:S02]  /*0390*/  LDG.E R15, desc[UR12][R6.64+-0xc] ;  /* 0xfffff40c060f7981 */ /* 0x002f24000c1e1900 */
[----:B----4-:R-:W-:-:S05]  /*03a0*/  IADD3 R15, PT, PT, R12, R15, RZ ;  /* 0x0000000f0c0f7210 */ /* 0x010fca0007ffe0ff */
[----:B------:R1:W-:Y:S04]  /*03b0*/  STG.E desc[UR12][R8.64+-0xc], R15 ;  /* 0xfffff40f08007986 */ /* 0x0003e8000c10190c */
[----:B------:R-:W4:Y:S04]  /*03c0*/  LDG.E R12, desc[UR12][R4.64+-0x8] ;  /* 0xfffff80c040c7981 */ /* 0x000f28000c1e1900 */
[----:B--2---:R-:W4:Y:S02]  /*03d0*/  LDG.E R17, desc[UR12][R6.64+-0x8] ;  /* 0xfffff80c06117981 */ /* 0x004f24000c1e1900 */
[----:B----4-:R-:W-:-:S05]  /*03e0*/  IMAD.IADD R17, R12, 0x1, R17 ;  /* 0x000000010c117824 */ /* 0x010fca00078e0211 */
[----:B------:R2:W-:Y:S04]  /*03f0*/  STG.E desc[UR12][R8.64+-0x8], R17 ;  /* 0xfffff81108007986 */ /* 0x0005e8000c10190c */
[----:B------:R-:W4:Y:S04]  /*0400*/  LDG.E R12, desc[UR12][R4.64+-0x4] ;  /* 0xfffffc0c040c7981 */ /* 0x000f28000c1e1900 */
[----:B---3--:R-:W4:Y:S02]  /*0410*/  LDG.E R19, desc[UR12][R6.64+-0x4] ;  /* 0xfffffc0c06137981 */ /* 0x008f24000c1e1900 */
[----:B----4-:R-:W-:-:S05]  /*0420*/  IADD3 R19, PT, PT, R12, R19, RZ ;  /* 0x000000130c137210 */ /* 0x010fca0007ffe0ff */
        /* <DEDUP_REMOVED lines=21> */
[----:B------:R-:W5:Y:S04]  /*0580*/  LDG.E R12, desc[UR12][R4.64+0x14] ;  /* 0x0000140c040c7981 */ /* 0x000f68000c1e1900 */
[----:B-1----:R-:W5:Y:S02]  /*0590*/  LDG.E R15, desc[UR12][R6.64+0x14] ;  /* 0x0000140c060f7981 */ /* 0x002f64000c1e1900 */
[----:B-----5:R-:W-:-:S05]  /*05a0*/  IADD3 R15, PT, PT, R12, R15, RZ ;  /* 0x0000000f0c0f7210 */ /* 0x020fca0007ffe0ff */
[----:B------:R4:W-:Y:S04]  /*05b0*/  STG.E desc[UR12][R8.64+0x14], R15 ;  /* 0x0000140f08007986 */ /* 0x0009e8000c10190c */
[----:B------:R-:W5:Y:S04]  /*05c0*/  LDG.E R12, desc[UR12][R4.64+0x18] ;  /* 0x0000180c040c7981 */ /* 0x000f68000c1e1900 */
[----:B--2---:R-:W5:Y:S01]  /*05d0*/  LDG.E R17, desc[UR12][R6.64+0x18] ;  /* 0x0000180c06117981 */ /* 0x004f62000c1e1900 */
[----:B------:R-:W-:Y:S02]  /*05e0*/  VIADD R11, R11, 0x10 ;  /* 0x000000100b0b7836 */ /* 0x000fe40000000000 */
[----:B-----5:R-:W-:-:S05]  /*05f0*/  IMAD.IADD R17, R12, 0x1, R17 ;  /* 0x000000010c117824 */ /* 0x020fca00078e0211 */
[----:B------:R4:W-:Y:S04]  /*0600*/  STG.E desc[UR12][R8.64+0x18], R17 ;  /* 0x0000181108007986 */ /* 0x0009e8000c10190c */
[----:B------:R-:W2:Y:S04]  /*0610*/  LDG.E R12, desc[UR12][R4.64+0x1c] ;  /* 0x00001c0c040c7981 */ /* 0x000ea8000c1e1900 */
[----:B---3--:R-:W2:Y:S01]  /*0620*/  LDG.E R19, desc[UR12][R6.64+0x1c] ;  /* 0x00001c0c06137981 */ /* 0x008ea2000c1e1900 */
[----:B------:R-:W-:Y:S02]  /*0630*/  ISETP.NE.AND P1, PT, R11, RZ, PT ;  /* 0x000000ff0b00720c */ /* 0x000fe40003f25270 */
[----:B------:R-:W-:-:S02]  /*0640*/  IADD3 R10, PT, PT, R10, 0x10, RZ ;  /* 0x000000100a0a7810 */ /* 0x000fc40007ffe0ff */
[----:B--2---:R-:W-:-:S05]  /*0650*/  IADD3 R19, PT, PT, R12, R19, RZ ;  /* 0x000000130c137210 */ /* 0x004fca0007ffe0ff */
[----:B------:R4:W-:Y:S04]  /*0660*/  STG.E desc[UR12][R8.64+0x1c], R19 ;  /* 0x00001c1308007986 */ /* 0x0009e8000c10190c */
[----:B------:R-:W-:Y:S05]  /*0670*/  @P1 BRA `(.L_x_8) ;  /* 0xfffffff800cc1947 */ /* 0x000fea000383ffff */
.L_x_7:
[----:B0-----:R-:W-:Y:S05]  /*0680*/  @!P0 EXIT ;  /* 0x000000000000894d */ /* 0x001fea0003800000 */
[----:B------:R-:W-:Y:S02]  /*0690*/  ISETP.GE.U32.AND P0, PT, R14, 0x8, PT ;  /* 0x000000080e00780c */ /* 0x000fe40003f06070 */
[----:B------:R-:W-:-:S04]  /*06a0*/  LOP3.LUT R12, R2, 0x7, RZ, 0xc0, !PT ;  /* 0x00000007020c7812 */ /* 0x000fc800078ec0ff */
[----:B------:R-:W-:-:S07]  /*06b0*/  ISETP.NE.AND P1, PT, R12, RZ, PT ;  /* 0x000000ff0c00720c */ /* 0x000fce0003f25270 */
[----:B------:R-:W-:Y:S06]  /*06c0*/  @!P0 BRA `(.L_x_9) ;  /* 0x0000000000a08947 */ /* 0x000fec0003800000 */
[----:B------:R-:W0:Y:S01]  /*06d0*/  LDC.64 R4, c[0x0][0x380] ;  /* 0x0000e000ff047b82 */ /* 0x000e220000000a00 */
[----:B------:R-:W-:-:S07]  /*06e0*/  IMAD.IADD R11, R0, 0x1, R3 ;  /* 0x00000001000b7824 */ /* 0x000fce00078e0203 */
[----:B------:R-:W1:Y:S08]  /*06f0*/  LDC.64 R6, c[0x0][0x388] ;  /* 0x0000e200ff067b82 */ /* 0x000e700000000a00 */
[----:B----4-:R-:W2:Y:S01]  /*0700*/  LDC.64 R8, c[0x0][0x390] ;  /* 0x0000e400ff087b82 */ /* 0x010ea20000000a00 */
[----:B0-----:R-:W-:-:S05]  /*0710*/  IMAD.WIDE R4, R11, 0x4, R4 ;  /* 0x000000040b047825 */ /* 0x001fca00078e0204 */
[----:B------:R-:W3:Y:S01]  /*0720*/  LDG.E R10, desc[UR12][R4.64] ;  /* 0x0000000c040a7981 */ /* 0x000ee2000c1e1900 */
[----:B-1----:R-:W-:-:S05]  /*0730*/  IMAD.WIDE R6, R11, 0x4, R6 ;  /* 0x000000040b067825 */ /* 0x002fca00078e0206 */
[----:B------:R-:W3:Y:S01]  /*0740*/  LDG.E R13, desc[UR12][R6.64] ;  /* 0x0000000c060d7981 */ /* 0x000ee2000c1e1900 */
[----:B--2---:R-:W-:Y:S01]  /*0750*/  IMAD.WIDE R8, R11, 0x4, R8 ;  /* 0x000000040b087825 */ /* 0x004fe200078e0208 */
[----:B---3--:R-:W-:-:S05]  /*0760*/  IADD3 R13, PT, PT, R10, R13, RZ ;  /* 0x0000000d0a0d7210 */ /* 0x008fca0007ffe0ff */
[----:B------:R0:W-:Y:S04]  /*0770*/  STG.E desc[UR12][R8.64], R13 ;  /* 0x0000000d08007986 */ /* 0x0001e8000c10190c */
[----:B------:R-:W2:Y:S04]  /*0780*/  LDG.E R10, desc[UR12][R4.64+0x4] ;  /* 0x0000040c040a7981 */ /* 0x000ea8000c1e1900 */
[----:B------:R-:W2:Y:S02]  /*0790*/  LDG.E R11, desc[UR12][R6.64+0x4] ;  /* 0x0000040c060b7981 */ /* 0x000ea4000c1e1900 */
[----:B--2---:R-:W-:-:S05]  /*07a0*/  IMAD.IADD R11, R10, 0x1, R11 ;  /* 0x000000010a0b7824 */ /* 0x004fca00078e020b */
[----:B------:R1:W-:Y:S04]  /*07b0*/  STG.E desc[UR12][R8.64+0x4], R11 ;  /* 0x0000040b08007986 */ /* 0x0003e8000c10190c */
[----:B------:R-:W2:Y:S04]  /*07c0*/  LDG.E R10, desc[UR12][R4.64+0x8] ;  /* 0x0000080c040a7981 */ /* 0x000ea8000c1e1900 */
[----:B------:R-:W2:Y:S02]  /*07d0*/  LDG.E R15, desc[UR12][R6.64+0x8] ;  /* 0x0000080c060f7981 */ /* 0x000ea4000c1e1900 */
[----:B--2---:R-:W-:-:S05]  /*07e0*/  IADD3 R15, PT, PT, R10, R15, RZ ;  /* 0x0000000f0a0f7210 */ /* 0x004fca0007ffe0ff */
[----:B------:R2:W-:Y:S04]  /*07f0*/  STG.E desc[UR12][R8.64+0x8], R15 ;  /* 0x0000080f08007986 */ /* 0x0005e8000c10190c */
[----:B------:R-:W3:Y:S04]  /*0800*/  LDG.E R10, desc[UR12][R4.64+0xc] ;  /* 0x00000c0c040a7981 */ /* 0x000ee8000c1e1900 */
[----:B------:R-:W3:Y:S02]  /*0810*/  LDG.E R17, desc[UR12][R6.64+0xc] ;  /* 0x00000c0c06117981 */ /* 0x000ee4000c1e1900 */
[----:B---3--:R-:W-:-:S05]  /*0820*/  IMAD.IADD R17, R10, 0x1, R17 ;  /* 0x000000010a117824 */ /* 0x008fca00078e0211 */
[----:B------:R3:W-:Y:S04]  /*0830*/  STG.E desc[UR12][R8.64+0xc], R17 ;  /* 0x00000c1108007986 */ /* 0x0007e8000c10190c */
[----:B------:R-:W4:Y:S04]  /*0840*/  LDG.E R10, desc[UR12][R4.64+0x10] ;  /* 0x0000100c040a7981 */ /* 0x000f28000c1e1900 */
[----:B0-----:R-:W4:Y:S02]  /*0850*/  LDG.E R13, desc[UR12][R6.64+0x10] ;  /* 0x0000100c060d7981 */ /* 0x001f24000c1e1900 */
[----:B----4-:R-:W-:-:S05]  /*0860*/  IADD3 R13, PT, PT, R10, R13, RZ ;  /* 0x0000000d0a0d7210 */ /* 0x010fca0007ffe0ff */
[----:B------:R0:W-:Y:S04]  /*0870*/  STG.E desc[UR12][R8.64+0x10], R13 ;  /* 0x0000100d08007986 */ /* 0x0001e8000c10190c */
[----:B------:R-:W4:Y:S04]  /*0880*/  LDG.E R10, desc[UR12][R4.64+0x14] ;  /* 0x0000140c040a7981 */ /* 0x000f28000c1e1900 */
[----:B-1----:R-:W4:Y:S02]  /*0890*/  LDG.E R11, desc[UR12][R6.64+0x14] ;  /* 0x0000140c060b7981 */ /* 0x002f24000c1e1900 */
[----:B----4-:R-:W-:-:S05]  /*08a0*/  IMAD.IADD R11, R10, 0x1, R11 ;  /* 0x000000010a0b7824 */ /* 0x010fca00078e020b */
[----:B------:R0:W-:Y:S04]  /*08b0*/  STG.E desc[UR12][R8.64+0x14], R11 ;  /* 0x0000140b08007986 */ /* 0x0001e8000c10190c */
[----:B------:R-:W4:Y:S04]  /*08c0*/  LDG.E R10, desc[UR12][R4.64+0x18] ;  /* 0x0000180c040a7981 */ /* 0x000f28000c1e1900 */
[----:B--2---:R-:W4:Y:S02]  /*08d0*/  LDG.E R15, desc[UR12][R6.64+0x18] ;  /* 0x0000180c060f7981 */ /* 0x004f24000c1e1900 */
[----:B----4-:R-:W-:-:S05]  /*08e0*/  IADD3 R15, PT, PT, R10, R15, RZ ;  /* 0x0000000f0a0f7210 */ /* 0x010fca0007ffe0ff */
[----:B------:R0:W-:Y:S04]  /*08f0*/  STG.E desc[UR12][R8.64+0x18], R15 ;  /* 0x0000180f08007986 */ /* 0x0001e8000c10190c */
[----:B------:R-:W2:Y:S04]  /*0900*/  LDG.E R10, desc[UR12][R4.64+0x1c] ;  /* 0x00001c0c040a7981 */ /* 0x000ea8000c1e1900 */
[----:B---3--:R-:W2:Y:S01]  /*0910*/  LDG.E R17, desc[UR12][R6.64+0x1c] ;  /* 0x00001c0c06117981 */ /* 0x008ea2000c1e1900 */
[----:B------:R-:W-:Y:S01]  /*0920*/  IADD3 R3, PT, PT, R3, 0x8, RZ ;  /* 0x0000000803037810 */ /* 0x000fe20007ffe0ff */
[----:B--2---:R-:W-:-:S05]  /*0930*/  IMAD.IADD R17, R10, 0x1, R17 ;  /* 0x000000010a117824 */ /* 0x004fca00078e0211 */
[----:B------:R0:W-:Y:S02]  /*0940*/  STG.E desc[UR12][R8.64+0x1c], R17 ;  /* 0x00001c1108007986 */ /* 0x0001e4000c10190c */
.L_x_9:
[----:B------:R-:W-:Y:S05]  /*0950*/  @!P1 EXIT ;  /* 0x000000000000994d */ /* 0x000fea0003800000 */
[----:B------:R-:W-:Y:S02]  /*0960*/  ISETP.GE.U32.AND P0, PT, R12, 0x4, PT ;  /* 0x000000040c00780c */ /* 0x000fe40003f06070 */
[----:B------:R-:W-:-:S04]  /*0970*/  LOP3.LUT R2, R2, 0x3, RZ, 0xc0, !PT ;  /* 0x0000000302027812 */ /* 0x000fc800078ec0ff */
[----:B------:R-:W-:-:S07]  /*0980*/  ISETP.NE.AND P1, PT, R2, RZ, PT ;  /* 0x000000ff0200720c */ /* 0x000fce0003f25270 */
[----:B------:R-:W-:Y:S06]  /*0990*/  @!P0 BRA `(.L_x_10) ;  /* 0x0000000000608947 */ /* 0x000fec0003800000 */
[----:B------:R-:W1:Y:S01]  /*09a0*/  LDC.64 R4, c[0x0][0x380] ;  /* 0x0000e000ff047b82 */ /* 0x000e620000000a00 */
[----:B0---4-:R-:W-:-:S07]  /*09b0*/  IMAD.IADD R13, R0, 0x1, R3 ;  /* 0x00000001000d7824 */ /* 0x011fce00078e0203 */
[----:B------:R-:W0:Y:S08]  /*09c0*/  LDC.64 R6, c[0x0][0x388] ;  /* 0x0000e200ff067b82 */ /* 0x000e300000000a00 */
[----:B------:R-:W2:Y:S01]  /*09d0*/  LDC.64 R8, c[0x0][0x390] ;  /* 0x0000e400ff087b82 */ /* 0x000ea20000000a00 */
[----:B-1----:R-:W-:-:S05]  /*09e0*/  IMAD.WIDE R4, R13, 0x4, R4 ;  /* 0x000000040d047825 */ /* 0x002fca00078e0204 */
[----:B------:R-:W3:Y:S01]  /*09f0*/  LDG.E R10, desc[UR12][R4.64] ;  /* 0x0000000c040a7981 */ /* 0x000ee2000c1e1900 */
[----:B0-----:R-:W-:-:S05]  /*0a00*/  IMAD.WIDE R6, R13, 0x4, R6 ;  /* 0x000000040d067825 */ /* 0x001fca00078e0206 */
        /* <DEDUP_REMOVED lines=12> */
[----:B------:R-:W2:Y:S04]  /*0ad0*/  LDG.E R10, desc[UR12][R4.64+0xc] ;  /* 0x00000c0c040a7981 */ /* 0x000ea8000c1e1900 */
[----:B------:R-:W2:Y:S01]  /*0ae0*/  LDG.E R17, desc[UR12][R6.64+0xc] ;  /* 0x00000c0c06117981 */ /* 0x000ea2000c1e1900 */
[----:B------:R-:W-:Y:S01]  /*0af0*/  IADD3 R3, PT, PT, R3, 0x4, RZ ;  /* 0x0000000403037810 */ /* 0x000fe20007ffe0ff */
[----:B--2---:R-:W-:-:S05]  /*0b00*/  IMAD.IADD R17, R10, 0x1, R17 ;  /* 0x000000010a117824 */ /* 0x004fca00078e0211 */
[----:B------:R1:W-:Y:S02]  /*0b10*/  STG.E desc[UR12][R8.64+0xc], R17 ;  /* 0x00000c1108007986 */ /* 0x0003e4000c10190c */
.L_x_10:
[----:B------:R-:W-:Y:S05]  /*0b20*/  @!P1 EXIT ;  /* 0x000000000000994d */ /* 0x000fea0003800000 */
[----:B01--4-:R-:W0:Y:S01]  /*0b30*/  LDC.64 R8, c[0x0][0x390] ;  /* 0x0000e400ff087b82 */ /* 0x013e220000000a00 */
[----:B------:R-:W-:Y:S01]  /*0b40*/  IMAD.IADD R15, R0, 0x1, R3 ;  /* 0x00000001000f7824 */ /* 0x000fe200078e0203 */
[----:B------:R-:W-:-:S06]  /*0b50*/  IADD3 R0, PT, PT, -R2, RZ, RZ ;  /* 0x000000ff02007210 */ /* 0x000fcc0007ffe1ff */
[----:B------:R-:W1:Y:S08]  /*0b60*/  LDC.64 R12, c[0x0][0x380] ;  /* 0x0000e000ff0c7b82 */ /* 0x000e700000000a00 */
[----:B------:R-:W2:Y:S02]  /*0b70*/  LDC.64 R10, c[0x0][0x388] ;  /* 0x0000e200ff0a7b82 */ /* 0x000ea40000000a00 */
.L_x_11:
[----:B--2---:R-:W-:-:S04]  /*0b80*/  IMAD.WIDE R4, R15, 0x4, R10 ;  /* 0x000000040f047825 */ /* 0x004fc800078e020a */
[C---:B-1----:R-:W-:Y:S02]  /*0b90*/  IMAD.WIDE R6, R15.reuse, 0x4, R12 ;  /* 0x000000040f067825 */ /* 0x042fe400078e020c */
[----:B------:R-:W2:Y:S04]  /*0ba0*/  LDG.E R5, desc[UR12][R4.64] ;  /* 0x0000000c04057981 */ /* 0x000ea8000c1e1900 */
[----:B------:R-:W2:Y:S01]  /*0bb0*/  LDG.E R6, desc[UR12][R6.64] ;  /* 0x0000000c06067981 */ /* 0x000ea2000c1e1900 */
[----:B------:R-:W-:Y:S01]  /*0bc0*/  IADD3 R0, PT, PT, R0, 0x1, RZ ;  /* 0x0000000100007810 */ /* 0x000fe20007ffe0ff */
[C---:B0--3--:R-:W-:Y:S01]  /*0bd0*/  IMAD.WIDE R2, R15.reuse, 0x4, R8 ;  /* 0x000000040f027825 */ /* 0x049fe200078e0208 */
[----:B------:R-:W-:Y:S02]  /*0be0*/  IADD3 R15, PT, PT, R15, 0x1, RZ ;  /* 0x000000010f0f7810 */ /* 0x000fe40007ffe0ff */
[----:B------:R-:W-:Y:S01]  /*0bf0*/  ISETP.NE.AND P0, PT, R0, RZ, PT ;  /* 0x000000ff0000720c */ /* 0x000fe20003f05270 */
[----:B--2---:R-:W-:-:S05]  /*0c00*/  IMAD.IADD R17, R6, 0x1, R5 ;  /* 0x0000000106117824 */ /* 0x004fca00078e0205 */
[----:B------:R3:W-:Y:S07]  /*0c10*/  STG.E desc[UR12][R2.64], R17 ;  /* 0x0000001102007986 */ /* 0x0007ee000c10190c */
[----:B------:R-:W-:Y:S05]  /*0c20*/  @P0 BRA `(.L_x_11) ;  /* 0xfffffffc00d40947 */ /* 0x000fea000383ffff */
[----:B------:R-:W-:Y:S05]  /*0c30*/  EXIT ;  /* 0x000000000000794d */ /* 0x000fea0003800000 */
.L_x_12:
        /* <DEDUP_REMOVED lines=12> */
.L_x_15:


//--------------------- .nv.shared.reserved.0     --------------------------
	.section	.nv.shared.reserved.0,"aw",@nobits
	.weak		__nv_reservedSMEM_offset_0_alias
	.size		__nv_reservedSMEM_offset_0_alias, 0, 64
	.other		__nv_reservedSMEM_offset_0_alias,@"STO_CUDA_RESERVED_SHARED STV_DEFAULT"
__nv_reservedSMEM_offset_0_alias:
	.zero		0
	.zero		64


//--------------------- .nv.constant0._Z18matrixAddByElementPiS_S_ii --------------------------
	.section	.nv.constant0._Z18matrixAddByElementPiS_S_ii,"a",@progbits
	.sectionflags	@""
	.align	4
.nv.constant0._Z18matrixAddByElementPiS_S_ii:
	.zero		928


//--------------------- .nv.constant0._Z14matrixAddByColPiS_S_i --------------------------
	.section	.nv.constant0._Z14matrixAddByColPiS_S_i,"a",@progbits
	.sectionflags	@""
	.align	4
.nv.constant0._Z14matrixAddByColPiS_S_i:
	.zero		924


//--------------------- .nv.constant0._Z14matrixAddByRowPiS_S_i --------------------------
	.section	.nv.constant0._Z14matrixAddByRowPiS_S_i,"a",@progbits
	.sectionflags	@""
	.align	4
.nv.constant0._Z14matrixAddByRowPiS_S_i:
	.zero		924


//--------------------- SYMBOLS --------------------------

	.type		.nv.reservedSmem.offset0,@object
	.size		.nv.reservedSmem.offset0,0x4
